//
// Generated by NVIDIA NVVM Compiler
//
// Compiler Build ID: CL-36424714
// Cuda compilation tools, release 13.0, V13.0.88
// Based on NVVM 20.0.0
//

.version 9.0
.target sm_100
.address_size 64

	// .globl	_Z18convolution2DNaivePhS_Pfiii
.const .align 4 .b8 c_gaussianKernel[100];
// _ZZ19convolution2DSharedPhS_iiE6shared has been demoted
// _ZZ24sobelEdgeDetectionSharedPhS_iiE6shared has been demoted
// _ZZ22computeHistogramSharedPhPjiiE10sharedHist has been demoted

.visible .entry _Z18convolution2DNaivePhS_Pfiii(
	.param .u64 .ptr .align 1 _Z18convolution2DNaivePhS_Pfiii_param_0,
	.param .u64 .ptr .align 1 _Z18convolution2DNaivePhS_Pfiii_param_1,
	.param .u64 .ptr .align 1 _Z18convolution2DNaivePhS_Pfiii_param_2,
	.param .u32 _Z18convolution2DNaivePhS_Pfiii_param_3,
	.param .u32 _Z18convolution2DNaivePhS_Pfiii_param_4,
	.param .u32 _Z18convolution2DNaivePhS_Pfiii_param_5
)
{
	.reg .pred 	%p<13>;
	.reg .b16 	%rs<16>;
	.reg .b32 	%r<127>;
	.reg .b32 	%f<73>;
	.reg .b64 	%rd<47>;

	ld.param.u64 	%rd4, [_Z18convolution2DNaivePhS_Pfiii_param_0];
	ld.param.u64 	%rd3, [_Z18convolution2DNaivePhS_Pfiii_param_1];
	ld.param.u64 	%rd5, [_Z18convolution2DNaivePhS_Pfiii_param_2];
	ld.param.u32 	%r32, [_Z18convolution2DNaivePhS_Pfiii_param_3];
	ld.param.u32 	%r35, [_Z18convolution2DNaivePhS_Pfiii_param_4];
	ld.param.u32 	%r34, [_Z18convolution2DNaivePhS_Pfiii_param_5];
	cvta.to.global.u64 	%rd1, %rd5;
	cvta.to.global.u64 	%rd2, %rd4;
	mov.u32 	%r36, %ctaid.x;
	mov.u32 	%r37, %ntid.x;
	mov.u32 	%r38, %tid.x;
	mad.lo.s32 	%r1, %r36, %r37, %r38;
	mov.u32 	%r39, %ctaid.y;
	mov.u32 	%r40, %ntid.y;
	mov.u32 	%r41, %tid.y;
	mad.lo.s32 	%r42, %r39, %r40, %r41;
	setp.ge.s32 	%p1, %r1, %r32;
	setp.ge.s32 	%p2, %r42, %r35;
	or.pred  	%p3, %p1, %p2;
	@%p3 bra 	$L__BB0_17;
	shr.u32 	%r43, %r34, 31;
	add.s32 	%r44, %r34, %r43;
	shr.s32 	%r3, %r44, 1;
	neg.s32 	%r4, %r3;
	setp.lt.s32 	%p4, %r34, -1;
	mov.f32 	%f71, 0f00000000;
	@%p4 bra 	$L__BB0_16;
	add.s32 	%r5, %r35, -1;
	add.s32 	%r6, %r32, -1;
	abs.s32 	%r7, %r3;
	add.s32 	%r8, %r3, %r7;
	add.s32 	%r45, %r8, 1;
	and.b32  	%r9, %r45, 7;
	and.b32  	%r46, %r45, -8;
	neg.s32 	%r10, %r46;
	mov.f32 	%f71, 0f00000000;
	mov.u32 	%r119, %r4;
$L__BB0_3:
	mov.u32 	%r11, %r119;
	setp.lt.u32 	%p5, %r8, 7;
	add.s32 	%r47, %r11, %r42;
	min.s32 	%r48, %r47, %r5;
	max.s32 	%r49, %r48, 0;
	mul.lo.s32 	%r12, %r49, %r32;
	add.s32 	%r50, %r11, %r3;
	mul.lo.s32 	%r120, %r50, %r34;
	add.s32 	%r14, %r120, %r3;
	mov.u32 	%r125, %r4;
	@%p5 bra 	$L__BB0_7;
	sub.s32 	%r123, 3, %r3;
	sub.s32 	%r121, %r1, %r3;
	mov.u32 	%r122, %r10;
$L__BB0_5:
	.pragma "nounroll";
	min.s32 	%r51, %r121, %r6;
	max.s32 	%r52, %r51, 0;
	add.s32 	%r53, %r52, %r12;
	cvt.s64.s32 	%rd6, %r53;
	add.s64 	%rd7, %rd2, %rd6;
	ld.global.u8 	%rs1, [%rd7];
	cvt.rn.f32.u16 	%f18, %rs1;
	mul.wide.s32 	%rd8, %r120, 4;
	add.s64 	%rd9, %rd1, %rd8;
	ld.global.f32 	%f19, [%rd9];
	fma.rn.f32 	%f20, %f19, %f18, %f71;
	add.s32 	%r54, %r121, 1;
	min.s32 	%r55, %r54, %r6;
	max.s32 	%r56, %r55, 0;
	add.s32 	%r57, %r56, %r12;
	cvt.s64.s32 	%rd10, %r57;
	add.s64 	%rd11, %rd2, %rd10;
	ld.global.u8 	%rs2, [%rd11];
	cvt.rn.f32.u16 	%f21, %rs2;
	ld.global.f32 	%f22, [%rd9+4];
	fma.rn.f32 	%f23, %f22, %f21, %f20;
	add.s32 	%r58, %r121, 2;
	min.s32 	%r59, %r58, %r6;
	max.s32 	%r60, %r59, 0;
	add.s32 	%r61, %r60, %r12;
	cvt.s64.s32 	%rd12, %r61;
	add.s64 	%rd13, %rd2, %rd12;
	ld.global.u8 	%rs3, [%rd13];
	cvt.rn.f32.u16 	%f24, %rs3;
	ld.global.f32 	%f25, [%rd9+8];
	fma.rn.f32 	%f26, %f25, %f24, %f23;
	add.s32 	%r62, %r121, 3;
	min.s32 	%r63, %r62, %r6;
	max.s32 	%r64, %r63, 0;
	add.s32 	%r65, %r64, %r12;
	cvt.s64.s32 	%rd14, %r65;
	add.s64 	%rd15, %rd2, %rd14;
	ld.global.u8 	%rs4, [%rd15];
	cvt.rn.f32.u16 	%f27, %rs4;
	ld.global.f32 	%f28, [%rd9+12];
	fma.rn.f32 	%f29, %f28, %f27, %f26;
	add.s32 	%r66, %r121, 4;
	min.s32 	%r67, %r66, %r6;
	max.s32 	%r68, %r67, 0;
	add.s32 	%r69, %r68, %r12;
	cvt.s64.s32 	%rd16, %r69;
	add.s64 	%rd17, %rd2, %rd16;
	ld.global.u8 	%rs5, [%rd17];
	cvt.rn.f32.u16 	%f30, %rs5;
	ld.global.f32 	%f31, [%rd9+16];
	fma.rn.f32 	%f32, %f31, %f30, %f29;
	add.s32 	%r70, %r121, 5;
	min.s32 	%r71, %r70, %r6;
	max.s32 	%r72, %r71, 0;
	add.s32 	%r73, %r72, %r12;
	cvt.s64.s32 	%rd18, %r73;
	add.s64 	%rd19, %rd2, %rd18;
	ld.global.u8 	%rs6, [%rd19];
	cvt.rn.f32.u16 	%f33, %rs6;
	ld.global.f32 	%f34, [%rd9+20];
	fma.rn.f32 	%f35, %f34, %f33, %f32;
	add.s32 	%r74, %r121, 6;
	min.s32 	%r75, %r74, %r6;
	max.s32 	%r76, %r75, 0;
	add.s32 	%r77, %r76, %r12;
	cvt.s64.s32 	%rd20, %r77;
	add.s64 	%rd21, %rd2, %rd20;
	ld.global.u8 	%rs7, [%rd21];
	cvt.rn.f32.u16 	%f36, %rs7;
	ld.global.f32 	%f37, [%rd9+24];
	fma.rn.f32 	%f38, %f37, %f36, %f35;
	add.s32 	%r78, %r121, 7;
	min.s32 	%r79, %r78, %r6;
	max.s32 	%r80, %r79, 0;
	add.s32 	%r81, %r80, %r12;
	cvt.s64.s32 	%rd22, %r81;
	add.s64 	%rd23, %rd2, %rd22;
	ld.global.u8 	%rs8, [%rd23];
	cvt.rn.f32.u16 	%f39, %rs8;
	ld.global.f32 	%f40, [%rd9+28];
	fma.rn.f32 	%f71, %f40, %f39, %f38;
	add.s32 	%r123, %r123, 8;
	add.s32 	%r122, %r122, 8;
	add.s32 	%r121, %r121, 8;
	add.s32 	%r120, %r120, 8;
	setp.ne.s32 	%p6, %r122, 0;
	@%p6 bra 	$L__BB0_5;
	add.s32 	%r125, %r123, -3;
$L__BB0_7:
	setp.eq.s32 	%p7, %r9, 0;
	@%p7 bra 	$L__BB0_15;
	add.s32 	%r82, %r9, -1;
	setp.lt.u32 	%p8, %r82, 3;
	@%p8 bra 	$L__BB0_10;
	add.s32 	%r83, %r125, %r1;
	min.s32 	%r84, %r83, %r6;
	max.s32 	%r85, %r84, 0;
	add.s32 	%r86, %r85, %r12;
	add.s32 	%r87, %r14, %r125;
	cvt.s64.s32 	%rd24, %r86;
	add.s64 	%rd25, %rd2, %rd24;
	ld.global.u8 	%rs9, [%rd25];
	cvt.rn.f32.u16 	%f42, %rs9;
	mul.wide.s32 	%rd26, %r87, 4;
	add.s64 	%rd27, %rd1, %rd26;
	ld.global.f32 	%f43, [%rd27];
	fma.rn.f32 	%f44, %f43, %f42, %f71;
	add.s32 	%r88, %r83, 1;
	min.s32 	%r89, %r88, %r6;
	max.s32 	%r90, %r89, 0;
	add.s32 	%r91, %r90, %r12;
	cvt.s64.s32 	%rd28, %r91;
	add.s64 	%rd29, %rd2, %rd28;
	ld.global.u8 	%rs10, [%rd29];
	cvt.rn.f32.u16 	%f45, %rs10;
	ld.global.f32 	%f46, [%rd27+4];
	fma.rn.f32 	%f47, %f46, %f45, %f44;
	add.s32 	%r92, %r83, 2;
	min.s32 	%r93, %r92, %r6;
	max.s32 	%r94, %r93, 0;
	add.s32 	%r95, %r94, %r12;
	cvt.s64.s32 	%rd30, %r95;
	add.s64 	%rd31, %rd2, %rd30;
	ld.global.u8 	%rs11, [%rd31];
	cvt.rn.f32.u16 	%f48, %rs11;
	ld.global.f32 	%f49, [%rd27+8];
	fma.rn.f32 	%f50, %f49, %f48, %f47;
	add.s32 	%r96, %r83, 3;
	min.s32 	%r97, %r96, %r6;
	max.s32 	%r98, %r97, 0;
	add.s32 	%r99, %r98, %r12;
	cvt.s64.s32 	%rd32, %r99;
	add.s64 	%rd33, %rd2, %rd32;
	ld.global.u8 	%rs12, [%rd33];
	cvt.rn.f32.u16 	%f51, %rs12;
	ld.global.f32 	%f52, [%rd27+12];
	fma.rn.f32 	%f71, %f52, %f51, %f50;
	add.s32 	%r125, %r125, 4;
$L__BB0_10:
	add.s32 	%r101, %r8, 1;
	and.b32  	%r100, %r101, 3;
	setp.eq.s32 	%p9, %r100, 0;
	@%p9 bra 	$L__BB0_15;
	setp.eq.s32 	%p10, %r100, 1;
	@%p10 bra 	$L__BB0_13;
	add.s32 	%r102, %r125, %r1;
	min.s32 	%r103, %r102, %r6;
	max.s32 	%r104, %r103, 0;
	add.s32 	%r105, %r104, %r12;
	add.s32 	%r106, %r14, %r125;
	cvt.s64.s32 	%rd34, %r105;
	add.s64 	%rd35, %rd2, %rd34;
	ld.global.u8 	%rs13, [%rd35];
	cvt.rn.f32.u16 	%f54, %rs13;
	mul.wide.s32 	%rd36, %r106, 4;
	add.s64 	%rd37, %rd1, %rd36;
	ld.global.f32 	%f55, [%rd37];
	fma.rn.f32 	%f56, %f55, %f54, %f71;
	add.s32 	%r107, %r102, 1;
	min.s32 	%r108, %r107, %r6;
	max.s32 	%r109, %r108, 0;
	add.s32 	%r110, %r109, %r12;
	cvt.s64.s32 	%rd38, %r110;
	add.s64 	%rd39, %rd2, %rd38;
	ld.global.u8 	%rs14, [%rd39];
	cvt.rn.f32.u16 	%f57, %rs14;
	ld.global.f32 	%f58, [%rd37+4];
	fma.rn.f32 	%f71, %f58, %f57, %f56;
	add.s32 	%r125, %r125, 2;
$L__BB0_13:
	and.b32  	%r111, %r8, 1;
	setp.eq.b32 	%p11, %r111, 1;
	@%p11 bra 	$L__BB0_15;
	add.s32 	%r112, %r125, %r1;
	min.s32 	%r113, %r112, %r6;
	max.s32 	%r114, %r113, 0;
	add.s32 	%r115, %r114, %r12;
	add.s32 	%r116, %r14, %r125;
	cvt.s64.s32 	%rd40, %r115;
	add.s64 	%rd41, %rd2, %rd40;
	ld.global.u8 	%rs15, [%rd41];
	cvt.rn.f32.u16 	%f59, %rs15;
	mul.wide.s32 	%rd42, %r116, 4;
	add.s64 	%rd43, %rd1, %rd42;
	ld.global.f32 	%f60, [%rd43];
	fma.rn.f32 	%f71, %f60, %f59, %f71;
$L__BB0_15:
	add.s32 	%r119, %r11, 1;
	setp.ne.s32 	%p12, %r11, %r7;
	@%p12 bra 	$L__BB0_3;
$L__BB0_16:
	max.f32 	%f61, %f71, 0f00000000;
	min.f32 	%f62, %f61, 0f437F0000;
	cvt.rzi.u32.f32 	%r117, %f62;
	mad.lo.s32 	%r118, %r32, %r42, %r1;
	cvt.s64.s32 	%rd44, %r118;
	cvta.to.global.u64 	%rd45, %rd3;
	add.s64 	%rd46, %rd45, %rd44;
	st.global.u8 	[%rd46], %r117;
$L__BB0_17:
	ret;

}
	// .globl	_Z19convolution2DSharedPhS_ii
.visible .entry _Z19convolution2DSharedPhS_ii(
	.param .u64 .ptr .align 1 _Z19convolution2DSharedPhS_ii_param_0,
	.param .u64 .ptr .align 1 _Z19convolution2DSharedPhS_ii_param_1,
	.param .u32 _Z19convolution2DSharedPhS_ii_param_2,
	.param .u32 _Z19convolution2DSharedPhS_ii_param_3
)
{
	.reg .pred 	%p<13>;
	.reg .b16 	%rs<28>;
	.reg .b32 	%r<23>;
	.reg .b32 	%f<78>;
	.reg .b64 	%rd<9>;
	// demoted variable
	.shared .align 1 .b8 _ZZ19convolution2DSharedPhS_iiE6shared[400];
	ld.param.u64 	%rd1, [_Z19convolution2DSharedPhS_ii_param_0];
	ld.param.u64 	%rd2, [_Z19convolution2DSharedPhS_ii_param_1];
	ld.param.u32 	%r6, [_Z19convolution2DSharedPhS_ii_param_2];
	ld.param.u32 	%r8, [_Z19convolution2DSharedPhS_ii_param_3];
	mov.u32 	%r9, %ctaid.x;
	shl.b32 	%r10, %r9, 4;
	mov.u32 	%r11, %tid.x;
	add.s32 	%r1, %r11, -2;
	add.s32 	%r2, %r1, %r10;
	mov.u32 	%r12, %ctaid.y;
	shl.b32 	%r13, %r12, 4;
	mov.u32 	%r3, %tid.y;
	add.s32 	%r14, %r13, %r3;
	add.s32 	%r4, %r14, -2;
	setp.lt.s32 	%p1, %r2, 0;
	setp.ge.s32 	%p2, %r2, %r6;
	or.pred  	%p3, %p1, %p2;
	setp.lt.u32 	%p4, %r14, 2;
	or.pred  	%p5, %p3, %p4;
	setp.ge.s32 	%p6, %r4, %r8;
	mov.u32 	%r16, _ZZ19convolution2DSharedPhS_iiE6shared;
	mad.lo.s32 	%r17, %r3, 20, %r16;
	add.s32 	%r5, %r17, %r11;
	or.pred  	%p7, %p5, %p6;
	@%p7 bra 	$L__BB1_2;
	cvta.to.global.u64 	%rd3, %rd1;
	mad.lo.s32 	%r18, %r6, %r4, %r2;
	cvt.s64.s32 	%rd4, %r18;
	add.s64 	%rd5, %rd3, %rd4;
	ld.global.u8 	%rs2, [%rd5];
	st.shared.u8 	[%r5], %rs2;
	bra.uni 	$L__BB1_3;
$L__BB1_2:
	mov.b16 	%rs1, 0;
	st.shared.u8 	[%r5], %rs1;
$L__BB1_3:
	setp.ge.s32 	%p8, %r4, %r8;
	setp.ge.s32 	%p9, %r2, %r6;
	bar.sync 	0;
	add.s32 	%r19, %r3, -2;
	or.b32  	%r20, %r1, %r19;
	setp.gt.u32 	%p10, %r20, 15;
	or.pred  	%p11, %p9, %p8;
	or.pred  	%p12, %p11, %p10;
	@%p12 bra 	$L__BB1_5;
	ld.shared.u8 	%rs3, [%r5+-42];
	cvt.rn.f32.u16 	%f1, %rs3;
	ld.const.f32 	%f2, [c_gaussianKernel];
	fma.rn.f32 	%f3, %f2, %f1, 0f00000000;
	ld.shared.u8 	%rs4, [%r5+-41];
	cvt.rn.f32.u16 	%f4, %rs4;
	ld.const.f32 	%f5, [c_gaussianKernel+4];
	fma.rn.f32 	%f6, %f5, %f4, %f3;
	ld.shared.u8 	%rs5, [%r5+-40];
	cvt.rn.f32.u16 	%f7, %rs5;
	ld.const.f32 	%f8, [c_gaussianKernel+8];
	fma.rn.f32 	%f9, %f8, %f7, %f6;
	ld.shared.u8 	%rs6, [%r5+-39];
	cvt.rn.f32.u16 	%f10, %rs6;
	ld.const.f32 	%f11, [c_gaussianKernel+12];
	fma.rn.f32 	%f12, %f11, %f10, %f9;
	ld.shared.u8 	%rs7, [%r5+-38];
	cvt.rn.f32.u16 	%f13, %rs7;
	ld.const.f32 	%f14, [c_gaussianKernel+16];
	fma.rn.f32 	%f15, %f14, %f13, %f12;
	ld.shared.u8 	%rs8, [%r5+-22];
	cvt.rn.f32.u16 	%f16, %rs8;
	ld.const.f32 	%f17, [c_gaussianKernel+20];
	fma.rn.f32 	%f18, %f17, %f16, %f15;
	ld.shared.u8 	%rs9, [%r5+-21];
	cvt.rn.f32.u16 	%f19, %rs9;
	ld.const.f32 	%f20, [c_gaussianKernel+24];
	fma.rn.f32 	%f21, %f20, %f19, %f18;
	ld.shared.u8 	%rs10, [%r5+-20];
	cvt.rn.f32.u16 	%f22, %rs10;
	ld.const.f32 	%f23, [c_gaussianKernel+28];
	fma.rn.f32 	%f24, %f23, %f22, %f21;
	ld.shared.u8 	%rs11, [%r5+-19];
	cvt.rn.f32.u16 	%f25, %rs11;
	ld.const.f32 	%f26, [c_gaussianKernel+32];
	fma.rn.f32 	%f27, %f26, %f25, %f24;
	ld.shared.u8 	%rs12, [%r5+-18];
	cvt.rn.f32.u16 	%f28, %rs12;
	ld.const.f32 	%f29, [c_gaussianKernel+36];
	fma.rn.f32 	%f30, %f29, %f28, %f27;
	ld.shared.u8 	%rs13, [%r5+-2];
	cvt.rn.f32.u16 	%f31, %rs13;
	ld.const.f32 	%f32, [c_gaussianKernel+40];
	fma.rn.f32 	%f33, %f32, %f31, %f30;
	ld.shared.u8 	%rs14, [%r5+-1];
	cvt.rn.f32.u16 	%f34, %rs14;
	ld.const.f32 	%f35, [c_gaussianKernel+44];
	fma.rn.f32 	%f36, %f35, %f34, %f33;
	ld.shared.u8 	%rs15, [%r5];
	cvt.rn.f32.u16 	%f37, %rs15;
	ld.const.f32 	%f38, [c_gaussianKernel+48];
	fma.rn.f32 	%f39, %f38, %f37, %f36;
	ld.shared.u8 	%rs16, [%r5+1];
	cvt.rn.f32.u16 	%f40, %rs16;
	ld.const.f32 	%f41, [c_gaussianKernel+52];
	fma.rn.f32 	%f42, %f41, %f40, %f39;
	ld.shared.u8 	%rs17, [%r5+2];
	cvt.rn.f32.u16 	%f43, %rs17;
	ld.const.f32 	%f44, [c_gaussianKernel+56];
	fma.rn.f32 	%f45, %f44, %f43, %f42;
	ld.shared.u8 	%rs18, [%r5+18];
	cvt.rn.f32.u16 	%f46, %rs18;
	ld.const.f32 	%f47, [c_gaussianKernel+60];
	fma.rn.f32 	%f48, %f47, %f46, %f45;
	ld.shared.u8 	%rs19, [%r5+19];
	cvt.rn.f32.u16 	%f49, %rs19;
	ld.const.f32 	%f50, [c_gaussianKernel+64];
	fma.rn.f32 	%f51, %f50, %f49, %f48;
	ld.shared.u8 	%rs20, [%r5+20];
	cvt.rn.f32.u16 	%f52, %rs20;
	ld.const.f32 	%f53, [c_gaussianKernel+68];
	fma.rn.f32 	%f54, %f53, %f52, %f51;
	ld.shared.u8 	%rs21, [%r5+21];
	cvt.rn.f32.u16 	%f55, %rs21;
	ld.const.f32 	%f56, [c_gaussianKernel+72];
	fma.rn.f32 	%f57, %f56, %f55, %f54;
	ld.shared.u8 	%rs22, [%r5+22];
	cvt.rn.f32.u16 	%f58, %rs22;
	ld.const.f32 	%f59, [c_gaussianKernel+76];
	fma.rn.f32 	%f60, %f59, %f58, %f57;
	ld.shared.u8 	%rs23, [%r5+38];
	cvt.rn.f32.u16 	%f61, %rs23;
	ld.const.f32 	%f62, [c_gaussianKernel+80];
	fma.rn.f32 	%f63, %f62, %f61, %f60;
	ld.shared.u8 	%rs24, [%r5+39];
	cvt.rn.f32.u16 	%f64, %rs24;
	ld.const.f32 	%f65, [c_gaussianKernel+84];
	fma.rn.f32 	%f66, %f65, %f64, %f63;
	ld.shared.u8 	%rs25, [%r5+40];
	cvt.rn.f32.u16 	%f67, %rs25;
	ld.const.f32 	%f68, [c_gaussianKernel+88];
	fma.rn.f32 	%f69, %f68, %f67, %f66;
	ld.shared.u8 	%rs26, [%r5+41];
	cvt.rn.f32.u16 	%f70, %rs26;
	ld.const.f32 	%f71, [c_gaussianKernel+92];
	fma.rn.f32 	%f72, %f71, %f70, %f69;
	ld.shared.u8 	%rs27, [%r5+42];
	cvt.rn.f32.u16 	%f73, %rs27;
	ld.const.f32 	%f74, [c_gaussianKernel+96];
	fma.rn.f32 	%f75, %f74, %f73, %f72;
	max.f32 	%f76, %f75, 0f00000000;
	min.f32 	%f77, %f76, 0f437F0000;
	cvt.rzi.u32.f32 	%r21, %f77;
	mad.lo.s32 	%r22, %r6, %r4, %r2;
	cvt.s64.s32 	%rd6, %r22;
	cvta.to.global.u64 	%rd7, %rd2;
	add.s64 	%rd8, %rd7, %rd6;
	st.global.u8 	[%rd8], %r21;
$L__BB1_5:
	ret;

}
	// .globl	_Z18sobelEdgeDetectionPhS_ii
.visible .entry _Z18sobelEdgeDetectionPhS_ii(
	.param .u64 .ptr .align 1 _Z18sobelEdgeDetectionPhS_ii_param_0,
	.param .u64 .ptr .align 1 _Z18sobelEdgeDetectionPhS_ii_param_1,
	.param .u32 _Z18sobelEdgeDetectionPhS_ii_param_2,
	.param .u32 _Z18sobelEdgeDetectionPhS_ii_param_3
)
{
	.reg .pred 	%p<8>;
	.reg .b16 	%rs<8>;
	.reg .b32 	%r<38>;
	.reg .b32 	%f<22>;
	.reg .b64 	%rd<21>;

	ld.param.u64 	%rd1, [_Z18sobelEdgeDetectionPhS_ii_param_0];
	ld.param.u64 	%rd2, [_Z18sobelEdgeDetectionPhS_ii_param_1];
	ld.param.u32 	%r4, [_Z18sobelEdgeDetectionPhS_ii_param_2];
	ld.param.u32 	%r5, [_Z18sobelEdgeDetectionPhS_ii_param_3];
	mov.u32 	%r7, %ctaid.x;
	mov.u32 	%r8, %ntid.x;
	mov.u32 	%r9, %tid.x;
	mad.lo.s32 	%r10, %r7, %r8, %r9;
	mov.u32 	%r11, %ctaid.y;
	mov.u32 	%r12, %ntid.y;
	mov.u32 	%r13, %tid.y;
	mad.lo.s32 	%r14, %r11, %r12, %r13;
	setp.lt.s32 	%p1, %r10, 1;
	add.s32 	%r15, %r4, -1;
	setp.ge.s32 	%p2, %r10, %r15;
	or.pred  	%p3, %p1, %p2;
	setp.eq.s32 	%p4, %r14, 0;
	or.pred  	%p5, %p4, %p3;
	add.s32 	%r16, %r5, -1;
	setp.ge.s32 	%p6, %r14, %r16;
	or.pred  	%p7, %p5, %p6;
	@%p7 bra 	$L__BB2_2;
	cvta.to.global.u64 	%rd3, %rd1;
	cvta.to.global.u64 	%rd4, %rd2;
	add.s32 	%r17, %r14, -1;
	mul.lo.s32 	%r18, %r4, %r17;
	cvt.s64.s32 	%rd5, %r18;
	cvt.u64.u32 	%rd6, %r10;
	add.s64 	%rd7, %rd5, %rd6;
	add.s64 	%rd8, %rd3, %rd7;
	ld.global.u8 	%r19, [%rd8+-1];
	neg.s32 	%r20, %r19;
	cvt.rn.f32.s32 	%f1, %r20;
	ld.global.u8 	%rs1, [%rd8+1];
	cvt.rn.f32.u16 	%f2, %rs1;
	add.f32 	%f3, %f1, %f2;
	mul.lo.s32 	%r21, %r4, %r14;
	cvt.s64.s32 	%rd9, %r21;
	add.s64 	%rd10, %rd9, %rd6;
	add.s64 	%rd11, %rd3, %rd10;
	ld.global.u8 	%rs2, [%rd11+-1];
	mul.wide.u16 	%r22, %rs2, 2;
	neg.s32 	%r23, %r22;
	cvt.rn.f32.s32 	%f4, %r23;
	add.f32 	%f5, %f3, %f4;
	ld.global.u8 	%rs3, [%rd11+1];
	mul.wide.u16 	%r24, %rs3, 2;
	cvt.rn.f32.u32 	%f6, %r24;
	add.f32 	%f7, %f5, %f6;
	add.s32 	%r25, %r21, %r4;
	cvt.s64.s32 	%rd12, %r25;
	add.s64 	%rd13, %rd12, %rd6;
	add.s64 	%rd14, %rd3, %rd13;
	ld.global.u8 	%rs4, [%rd14+-1];
	cvt.u32.u16 	%r26, %rs4;
	neg.s32 	%r27, %r26;
	cvt.rn.f32.s32 	%f8, %r27;
	add.f32 	%f9, %f7, %f8;
	ld.global.u8 	%rs5, [%rd14+1];
	cvt.rn.f32.u16 	%f10, %rs5;
	add.f32 	%f11, %f9, %f10;
	add.s32 	%r28, %r18, %r10;
	cvt.s64.s32 	%rd15, %r28;
	add.s64 	%rd16, %rd3, %rd15;
	ld.global.u8 	%rs6, [%rd16];
	mul.wide.u16 	%r29, %rs6, 2;
	cvt.u32.u16 	%r30, %rs1;
	add.s32 	%r31, %r30, %r19;
	add.s32 	%r32, %r29, %r31;
	neg.s32 	%r33, %r32;
	cvt.rn.f32.s32 	%f12, %r33;
	cvt.rn.f32.u16 	%f13, %rs4;
	add.f32 	%f14, %f13, %f12;
	add.s32 	%r34, %r25, %r10;
	cvt.s64.s32 	%rd17, %r34;
	add.s64 	%rd18, %rd3, %rd17;
	ld.global.u8 	%rs7, [%rd18];
	mul.wide.u16 	%r35, %rs7, 2;
	cvt.rn.f32.u32 	%f15, %r35;
	add.f32 	%f16, %f14, %f15;
	add.f32 	%f17, %f16, %f10;
	mul.f32 	%f18, %f17, %f17;
	fma.rn.f32 	%f19, %f11, %f11, %f18;
	sqrt.rn.f32 	%f20, %f19;
	min.f32 	%f21, %f20, 0f437F0000;
	cvt.rzi.u32.f32 	%r36, %f21;
	add.s32 	%r37, %r28, %r4;
	cvt.s64.s32 	%rd19, %r37;
	add.s64 	%rd20, %rd4, %rd19;
	st.global.u8 	[%rd20], %r36;
$L__BB2_2:
	ret;

}
	// .globl	_Z24sobelEdgeDetectionSharedPhS_ii
.visible .entry _Z24sobelEdgeDetectionSharedPhS_ii(
	.param .u64 .ptr .align 1 _Z24sobelEdgeDetectionSharedPhS_ii_param_0,
	.param .u64 .ptr .align 1 _Z24sobelEdgeDetectionSharedPhS_ii_param_1,
	.param .u32 _Z24sobelEdgeDetectionSharedPhS_ii_param_2,
	.param .u32 _Z24sobelEdgeDetectionSharedPhS_ii_param_3
)
{
	.reg .pred 	%p<15>;
	.reg .b16 	%rs<7>;
	.reg .b32 	%r<41>;
	.reg .b32 	%f<7>;
	.reg .b64 	%rd<9>;
	// demoted variable
	.shared .align 1 .b8 _ZZ24sobelEdgeDetectionSharedPhS_iiE6shared[324];
	ld.param.u64 	%rd1, [_Z24sobelEdgeDetectionSharedPhS_ii_param_0];
	ld.param.u64 	%rd2, [_Z24sobelEdgeDetectionSharedPhS_ii_param_1];
	ld.param.u32 	%r6, [_Z24sobelEdgeDetectionSharedPhS_ii_param_2];
	ld.param.u32 	%r7, [_Z24sobelEdgeDetectionSharedPhS_ii_param_3];
	mov.u32 	%r8, %ctaid.x;
	shl.b32 	%r9, %r8, 4;
	mov.u32 	%r10, %tid.x;
	add.s32 	%r1, %r10, -1;
	add.s32 	%r2, %r1, %r9;
	mov.u32 	%r11, %ctaid.y;
	shl.b32 	%r12, %r11, 4;
	mov.u32 	%r3, %tid.y;
	add.s32 	%r4, %r12, %r3;
	setp.gt.s32 	%p1, %r2, -1;
	setp.lt.s32 	%p2, %r2, %r6;
	and.pred  	%p3, %p1, %p2;
	setp.ne.s32 	%p4, %r4, 0;
	setp.le.s32 	%p5, %r4, %r7;
	and.pred  	%p6, %p4, %p5;
	and.pred  	%p8, %p3, %p6;
	mov.u32 	%r13, _ZZ24sobelEdgeDetectionSharedPhS_iiE6shared;
	mad.lo.s32 	%r14, %r3, 18, %r13;
	add.s32 	%r5, %r14, %r10;
	not.pred 	%p9, %p8;
	@%p9 bra 	$L__BB3_2;
	cvta.to.global.u64 	%rd3, %rd1;
	add.s32 	%r15, %r4, -1;
	mad.lo.s32 	%r16, %r6, %r15, %r2;
	cvt.s64.s32 	%rd4, %r16;
	add.s64 	%rd5, %rd3, %rd4;
	ld.global.u8 	%rs2, [%rd5];
	st.shared.u8 	[%r5], %rs2;
	bra.uni 	$L__BB3_3;
$L__BB3_2:
	mov.b16 	%rs1, 0;
	st.shared.u8 	[%r5], %rs1;
$L__BB3_3:
	setp.gt.s32 	%p10, %r4, %r7;
	setp.ge.s32 	%p11, %r2, %r6;
	bar.sync 	0;
	add.s32 	%r18, %r3, -1;
	or.b32  	%r19, %r1, %r18;
	setp.gt.u32 	%p12, %r19, 15;
	or.pred  	%p13, %p12, %p11;
	or.pred  	%p14, %p13, %p10;
	@%p14 bra 	$L__BB3_5;
	add.s32 	%r20, %r4, -1;
	ld.shared.u8 	%r21, [%r5+-19];
	ld.shared.u8 	%r22, [%r5+-17];
	ld.shared.u8 	%rs3, [%r5+-1];
	ld.shared.u8 	%rs4, [%r5+1];
	mul.wide.u16 	%r23, %rs4, 2;
	ld.shared.u8 	%r24, [%r5+17];
	ld.shared.u8 	%r25, [%r5+19];
	mul.wide.u16 	%r26, %rs3, 2;
	add.s32 	%r27, %r26, %r21;
	add.s32 	%r28, %r23, %r22;
	add.s32 	%r29, %r27, %r24;
	sub.s32 	%r30, %r28, %r29;
	add.s32 	%r31, %r30, %r25;
	cvt.rn.f32.s32 	%f1, %r31;
	ld.shared.u8 	%rs5, [%r5+-18];
	mul.wide.u16 	%r32, %rs5, 2;
	add.s32 	%r33, %r22, %r21;
	add.s32 	%r34, %r32, %r33;
	sub.s32 	%r35, %r24, %r34;
	ld.shared.u8 	%rs6, [%r5+18];
	mul.wide.u16 	%r36, %rs6, 2;
	add.s32 	%r37, %r35, %r36;
	add.s32 	%r38, %r37, %r25;
	cvt.rn.f32.s32 	%f2, %r38;
	mul.f32 	%f3, %f2, %f2;
	fma.rn.f32 	%f4, %f1, %f1, %f3;
	sqrt.rn.f32 	%f5, %f4;
	min.f32 	%f6, %f5, 0f437F0000;
	cvt.rzi.u32.f32 	%r39, %f6;
	mad.lo.s32 	%r40, %r6, %r20, %r2;
	cvt.s64.s32 	%rd6, %r40;
	cvta.to.global.u64 	%rd7, %rd2;
	add.s64 	%rd8, %rd7, %rd6;
	st.global.u8 	[%rd8], %r39;
$L__BB3_5:
	ret;

}
	// .globl	_Z16computeHistogramPhPjii
.visible .entry _Z16computeHistogramPhPjii(
	.param .u64 .ptr .align 1 _Z16computeHistogramPhPjii_param_0,
	.param .u64 .ptr .align 1 _Z16computeHistogramPhPjii_param_1,
	.param .u32 _Z16computeHistogramPhPjii_param_2,
	.param .u32 _Z16computeHistogramPhPjii_param_3
)
{
	.reg .pred 	%p<4>;
	.reg .b32 	%r<16>;
	.reg .b64 	%rd<9>;

	ld.param.u64 	%rd1, [_Z16computeHistogramPhPjii_param_0];
	ld.param.u64 	%rd2, [_Z16computeHistogramPhPjii_param_1];
	ld.param.u32 	%r3, [_Z16computeHistogramPhPjii_param_2];
	ld.param.u32 	%r4, [_Z16computeHistogramPhPjii_param_3];
	mov.u32 	%r6, %ctaid.x;
	mov.u32 	%r7, %ntid.x;
	mov.u32 	%r8, %tid.x;
	mad.lo.s32 	%r1, %r6, %r7, %r8;
	mov.u32 	%r9, %ctaid.y;
	mov.u32 	%r10, %ntid.y;
	mov.u32 	%r11, %tid.y;
	mad.lo.s32 	%r12, %r9, %r10, %r11;
	setp.ge.s32 	%p1, %r1, %r3;
	setp.ge.s32 	%p2, %r12, %r4;
	or.pred  	%p3, %p1, %p2;
	@%p3 bra 	$L__BB4_2;
	cvta.to.global.u64 	%rd3, %rd1;
	cvta.to.global.u64 	%rd4, %rd2;
	mad.lo.s32 	%r13, %r3, %r12, %r1;
	cvt.s64.s32 	%rd5, %r13;
	add.s64 	%rd6, %rd3, %rd5;
	ld.global.u8 	%r14, [%rd6];
	mul.wide.u32 	%rd7, %r14, 4;
	add.s64 	%rd8, %rd4, %rd7;
	atom.global.add.u32 	%r15, [%rd8], 1;
$L__BB4_2:
	ret;

}
	// .globl	_Z22computeHistogramSharedPhPjii
.visible .entry _Z22computeHistogramSharedPhPjii(
	.param .u64 .ptr .align 1 _Z22computeHistogramSharedPhPjii_param_0,
	.param .u64 .ptr .align 1 _Z22computeHistogramSharedPhPjii_param_1,
	.param .u32 _Z22computeHistogramSharedPhPjii_param_2,
	.param .u32 _Z22computeHistogramSharedPhPjii_param_3
)
{
	.reg .pred 	%p<21>;
	.reg .b16 	%rs<2>;
	.reg .b32 	%r<129>;
	.reg .b64 	%rd<24>;
	// demoted variable
	.shared .align 4 .b8 _ZZ22computeHistogramSharedPhPjiiE10sharedHist[1024];
	ld.param.u64 	%rd6, [_Z22computeHistogramSharedPhPjii_param_0];
	ld.param.u64 	%rd7, [_Z22computeHistogramSharedPhPjii_param_1];
	ld.param.u32 	%r63, [_Z22computeHistogramSharedPhPjii_param_2];
	ld.param.u32 	%r64, [_Z22computeHistogramSharedPhPjii_param_3];
	cvta.to.global.u64 	%rd1, %rd7;
	mov.u32 	%r1, %tid.y;
	mov.u32 	%r2, %ntid.x;
	mov.u32 	%r3, %tid.x;
	mad.lo.s32 	%r128, %r1, %r2, %r3;
	mov.u32 	%r5, %ntid.y;
	mul.lo.s32 	%r6, %r2, %r5;
	setp.gt.u32 	%p1, %r128, 255;
	@%p1 bra 	$L__BB5_7;
	add.s32 	%r65, %r128, %r6;
	max.u32 	%r66, %r65, 256;
	setp.lt.u32 	%p2, %r65, 256;
	selp.u32 	%r67, 1, 0, %p2;
	add.s32 	%r68, %r65, %r67;
	sub.s32 	%r69, %r66, %r68;
	div.u32 	%r70, %r69, %r6;
	add.s32 	%r7, %r70, %r67;
	and.b32  	%r71, %r7, 3;
	setp.eq.s32 	%p3, %r71, 3;
	mov.u32 	%r120, %r128;
	@%p3 bra 	$L__BB5_4;
	add.s32 	%r72, %r7, 1;
	and.b32  	%r73, %r72, 3;
	shl.b32 	%r74, %r128, 2;
	mov.u32 	%r75, _ZZ22computeHistogramSharedPhPjiiE10sharedHist;
	add.s32 	%r117, %r75, %r74;
	shl.b32 	%r9, %r6, 2;
	neg.s32 	%r116, %r73;
	mad.lo.s32 	%r76, %r5, %r73, %r1;
	mad.lo.s32 	%r120, %r2, %r76, %r3;
$L__BB5_3:
	.pragma "nounroll";
	mov.b32 	%r77, 0;
	st.shared.u32 	[%r117], %r77;
	add.s32 	%r117, %r117, %r9;
	add.s32 	%r116, %r116, 1;
	setp.ne.s32 	%p4, %r116, 0;
	@%p4 bra 	$L__BB5_3;
$L__BB5_4:
	setp.lt.u32 	%p5, %r7, 3;
	@%p5 bra 	$L__BB5_7;
	shl.b32 	%r17, %r6, 2;
	shl.b32 	%r78, %r120, 2;
	mov.u32 	%r79, _ZZ22computeHistogramSharedPhPjiiE10sharedHist;
	add.s32 	%r119, %r79, %r78;
	shl.b32 	%r19, %r6, 4;
	shl.b32 	%r20, %r6, 3;
	mul.lo.s32 	%r21, %r6, 12;
$L__BB5_6:
	mov.b32 	%r80, 0;
	st.shared.u32 	[%r119], %r80;
	add.s32 	%r81, %r119, %r17;
	st.shared.u32 	[%r81], %r80;
	add.s32 	%r82, %r119, %r20;
	st.shared.u32 	[%r82], %r80;
	add.s32 	%r83, %r119, %r21;
	st.shared.u32 	[%r83], %r80;
	add.s32 	%r120, %r120, %r17;
	add.s32 	%r119, %r119, %r19;
	setp.lt.u32 	%p6, %r120, 256;
	@%p6 bra 	$L__BB5_6;
$L__BB5_7:
	bar.sync 	0;
	mov.u32 	%r84, %ctaid.x;
	mad.lo.s32 	%r26, %r84, %r2, %r3;
	mov.u32 	%r85, %ctaid.y;
	mad.lo.s32 	%r86, %r85, %r5, %r1;
	setp.ge.s32 	%p7, %r26, %r63;
	setp.ge.s32 	%p8, %r86, %r64;
	or.pred  	%p9, %p7, %p8;
	@%p9 bra 	$L__BB5_9;
	mad.lo.s32 	%r87, %r63, %r86, %r26;
	cvt.s64.s32 	%rd8, %r87;
	cvta.to.global.u64 	%rd9, %rd6;
	add.s64 	%rd10, %rd9, %rd8;
	ld.global.u8 	%rs1, [%rd10];
	mul.wide.u16 	%r88, %rs1, 4;
	mov.u32 	%r89, _ZZ22computeHistogramSharedPhPjiiE10sharedHist;
	add.s32 	%r90, %r89, %r88;
	atom.shared.add.u32 	%r91, [%r90], 1;
$L__BB5_9:
	setp.gt.u32 	%p10, %r128, 255;
	bar.sync 	0;
	@%p10 bra 	$L__BB5_26;
	add.s32 	%r92, %r128, %r6;
	max.u32 	%r93, %r92, 256;
	setp.lt.u32 	%p11, %r92, 256;
	selp.u32 	%r94, 1, 0, %p11;
	add.s32 	%r95, %r92, %r94;
	sub.s32 	%r96, %r93, %r95;
	div.u32 	%r97, %r96, %r6;
	add.s32 	%r28, %r97, %r94;
	and.b32  	%r98, %r28, 3;
	setp.eq.s32 	%p12, %r98, 3;
	@%p12 bra 	$L__BB5_15;
	add.s32 	%r99, %r28, 1;
	and.b32  	%r100, %r99, 3;
	mul.wide.u32 	%rd11, %r1, %r2;
	cvt.u64.u32 	%rd12, %r3;
	add.s64 	%rd13, %rd11, %rd12;
	shl.b64 	%rd14, %rd13, 2;
	add.s64 	%rd23, %rd1, %rd14;
	mul.wide.u32 	%rd3, %r6, 4;
	shl.b32 	%r101, %r128, 2;
	mov.u32 	%r102, _ZZ22computeHistogramSharedPhPjiiE10sharedHist;
	add.s32 	%r122, %r102, %r101;
	shl.b32 	%r30, %r6, 2;
	neg.s32 	%r121, %r100;
	mad.lo.s32 	%r103, %r5, %r100, %r1;
	mad.lo.s32 	%r128, %r2, %r103, %r3;
$L__BB5_12:
	.pragma "nounroll";
	ld.shared.u32 	%r35, [%r122];
	setp.eq.s32 	%p13, %r35, 0;
	@%p13 bra 	$L__BB5_14;
	atom.global.add.u32 	%r104, [%rd23], %r35;
$L__BB5_14:
	add.s64 	%rd23, %rd23, %rd3;
	add.s32 	%r122, %r122, %r30;
	add.s32 	%r121, %r121, 1;
	setp.ne.s32 	%p14, %r121, 0;
	@%p14 bra 	$L__BB5_12;
$L__BB5_15:
	setp.lt.u32 	%p15, %r28, 3;
	@%p15 bra 	$L__BB5_26;
	shl.b32 	%r105, %r6, 1;
	add.s32 	%r127, %r128, %r105;
	shl.b32 	%r40, %r6, 2;
	mad.lo.s32 	%r126, %r6, 3, %r128;
	add.s32 	%r125, %r128, %r6;
	shl.b32 	%r106, %r128, 2;
	mov.u32 	%r107, _ZZ22computeHistogramSharedPhPjiiE10sharedHist;
	add.s32 	%r124, %r107, %r106;
	shl.b32 	%r44, %r6, 4;
	shl.b32 	%r45, %r6, 3;
	mul.lo.s32 	%r46, %r6, 12;
$L__BB5_17:
	ld.shared.u32 	%r52, [%r124];
	setp.eq.s32 	%p16, %r52, 0;
	@%p16 bra 	$L__BB5_19;
	mul.wide.u32 	%rd15, %r128, 4;
	add.s64 	%rd16, %rd1, %rd15;
	atom.global.add.u32 	%r108, [%rd16], %r52;
$L__BB5_19:
	add.s32 	%r109, %r124, %r40;
	ld.shared.u32 	%r53, [%r109];
	setp.eq.s32 	%p17, %r53, 0;
	@%p17 bra 	$L__BB5_21;
	mul.wide.u32 	%rd17, %r125, 4;
	add.s64 	%rd18, %rd1, %rd17;
	atom.global.add.u32 	%r110, [%rd18], %r53;
$L__BB5_21:
	add.s32 	%r54, %r128, %r6;
	add.s32 	%r111, %r124, %r45;
	ld.shared.u32 	%r55, [%r111];
	setp.eq.s32 	%p18, %r55, 0;
	@%p18 bra 	$L__BB5_23;
	mul.wide.u32 	%rd19, %r127, 4;
	add.s64 	%rd20, %rd1, %rd19;
	atom.global.add.u32 	%r112, [%rd20], %r55;
$L__BB5_23:
	add.s32 	%r56, %r54, %r6;
	add.s32 	%r113, %r124, %r46;
	ld.shared.u32 	%r57, [%r113];
	setp.eq.s32 	%p19, %r57, 0;
	@%p19 bra 	$L__BB5_25;
	mul.wide.u32 	%rd21, %r126, 4;
	add.s64 	%rd22, %rd1, %rd21;
	atom.global.add.u32 	%r114, [%rd22], %r57;
$L__BB5_25:
	add.s32 	%r115, %r56, %r6;
	add.s32 	%r128, %r115, %r6;
	add.s32 	%r127, %r127, %r40;
	add.s32 	%r126, %r126, %r40;
	add.s32 	%r125, %r125, %r40;
	add.s32 	%r124, %r124, %r44;
	setp.lt.u32 	%p20, %r128, 256;
	@%p20 bra 	$L__BB5_17;
$L__BB5_26:
	ret;

}
	// .globl	_Z21histogramEqualizationPhS_Pjiii
.visible .entry _Z21histogramEqualizationPhS_Pjiii(
	.param .u64 .ptr .align 1 _Z21histogramEqualizationPhS_Pjiii_param_0,
	.param .u64 .ptr .align 1 _Z21histogramEqualizationPhS_Pjiii_param_1,
	.param .u64 .ptr .align 1 _Z21histogramEqualizationPhS_Pjiii_param_2,
	.param .u32 _Z21histogramEqualizationPhS_Pjiii_param_3,
	.param .u32 _Z21histogramEqualizationPhS_Pjiii_param_4,
	.param .u32 _Z21histogramEqualizationPhS_Pjiii_param_5
)
{
	.reg .pred 	%p<4>;
	.reg .b32 	%r<24>;
	.reg .b64 	%rd<12>;

	ld.param.u64 	%rd1, [_Z21histogramEqualizationPhS_Pjiii_param_0];
	ld.param.u64 	%rd2, [_Z21histogramEqualizationPhS_Pjiii_param_1];
	ld.param.u64 	%rd3, [_Z21histogramEqualizationPhS_Pjiii_param_2];
	ld.param.u32 	%r3, [_Z21histogramEqualizationPhS_Pjiii_param_3];
	ld.param.u32 	%r5, [_Z21histogramEqualizationPhS_Pjiii_param_4];
	ld.param.u32 	%r4, [_Z21histogramEqualizationPhS_Pjiii_param_5];
	mov.u32 	%r7, %ctaid.x;
	mov.u32 	%r8, %ntid.x;
	mov.u32 	%r9, %tid.x;
	mad.lo.s32 	%r1, %r7, %r8, %r9;
	mov.u32 	%r10, %ctaid.y;
	mov.u32 	%r11, %ntid.y;
	mov.u32 	%r12, %tid.y;
	mad.lo.s32 	%r13, %r10, %r11, %r12;
	setp.ge.s32 	%p1, %r1, %r3;
	setp.ge.s32 	%p2, %r13, %r5;
	or.pred  	%p3, %p1, %p2;
	@%p3 bra 	$L__BB6_2;
	cvta.to.global.u64 	%rd4, %rd1;
	cvta.to.global.u64 	%rd5, %rd3;
	cvta.to.global.u64 	%rd6, %rd2;
	mad.lo.s32 	%r14, %r3, %r13, %r1;
	cvt.s64.s32 	%rd7, %r14;
	add.s64 	%rd8, %rd4, %rd7;
	ld.global.u8 	%r15, [%rd8];
	ld.global.u32 	%r16, [%rd5];
	mul.wide.u32 	%rd9, %r15, 4;
	add.s64 	%rd10, %rd5, %rd9;
	ld.global.u32 	%r17, [%rd10];
	sub.s32 	%r18, %r17, %r16;
	mul.lo.s32 	%r19, %r18, 255;
	sub.s32 	%r20, %r4, %r16;
	div.u32 	%r21, %r19, %r20;
	min.s32 	%r22, %r21, 255;
	max.s32 	%r23, %r22, 0;
	add.s64 	%rd11, %rd6, %rd7;
	st.global.u8 	[%rd11], %r23;
$L__BB6_2:
	ret;

}
	// .globl	_Z15bilateralFilterPhS_iiiff
.visible .entry _Z15bilateralFilterPhS_iiiff(
	.param .u64 .ptr .align 1 _Z15bilateralFilterPhS_iiiff_param_0,
	.param .u64 .ptr .align 1 _Z15bilateralFilterPhS_iiiff_param_1,
	.param .u32 _Z15bilateralFilterPhS_iiiff_param_2,
	.param .u32 _Z15bilateralFilterPhS_iiiff_param_3,
	.param .u32 _Z15bilateralFilterPhS_iiiff_param_4,
	.param .f32 _Z15bilateralFilterPhS_iiiff_param_5,
	.param .f32 _Z15bilateralFilterPhS_iiiff_param_6
)
{
	.reg .pred 	%p<26>;
	.reg .b16 	%rs<5>;
	.reg .b32 	%r<62>;
	.reg .b32 	%f<147>;
	.reg .b64 	%rd<13>;

	ld.param.u64 	%rd4, [_Z15bilateralFilterPhS_iiiff_param_0];
	ld.param.u64 	%rd3, [_Z15bilateralFilterPhS_iiiff_param_1];
	ld.param.u32 	%r22, [_Z15bilateralFilterPhS_iiiff_param_2];
	ld.param.u32 	%r25, [_Z15bilateralFilterPhS_iiiff_param_3];
	ld.param.u32 	%r24, [_Z15bilateralFilterPhS_iiiff_param_4];
	ld.param.f32 	%f24, [_Z15bilateralFilterPhS_iiiff_param_5];
	ld.param.f32 	%f25, [_Z15bilateralFilterPhS_iiiff_param_6];
	cvta.to.global.u64 	%rd1, %rd4;
	mov.u32 	%r26, %ctaid.x;
	mov.u32 	%r27, %ntid.x;
	mov.u32 	%r28, %tid.x;
	mad.lo.s32 	%r1, %r26, %r27, %r28;
	mov.u32 	%r29, %ctaid.y;
	mov.u32 	%r30, %ntid.y;
	mov.u32 	%r31, %tid.y;
	mad.lo.s32 	%r32, %r29, %r30, %r31;
	setp.ge.s32 	%p3, %r1, %r22;
	setp.ge.s32 	%p4, %r32, %r25;
	or.pred  	%p5, %p3, %p4;
	@%p5 bra 	$L__BB7_14;
	mad.lo.s32 	%r3, %r22, %r32, %r1;
	cvt.s64.s32 	%rd5, %r3;
	add.s64 	%rd6, %rd1, %rd5;
	ld.global.u8 	%rs1, [%rd6];
	cvt.rn.f32.u16 	%f1, %rs1;
	setp.lt.s32 	%p6, %r24, 0;
	mov.f32 	%f139, 0f00000000;
	mov.f32 	%f140, %f139;
	@%p6 bra 	$L__BB7_13;
	neg.s32 	%r57, %r24;
	add.f32 	%f28, %f24, %f24;
	mul.f32 	%f2, %f24, %f28;
	add.f32 	%f29, %f25, %f25;
	mul.f32 	%f3, %f25, %f29;
	sub.s32 	%r5, %r1, %r24;
	setp.gt.s32 	%p7, %r5, -1;
	setp.lt.s32 	%p8, %r5, %r22;
	and.pred  	%p1, %p7, %p8;
	mul.lo.s32 	%r6, %r24, %r24;
	sub.s32 	%r7, 1, %r24;
	shl.b32 	%r33, %r24, 1;
	neg.s32 	%r8, %r33;
	mov.f32 	%f140, 0f00000000;
	mov.f32 	%f139, %f140;
$L__BB7_3:
	add.s32 	%r34, %r57, %r32;
	setp.gt.s32 	%p9, %r34, -1;
	setp.lt.s32 	%p10, %r34, %r25;
	and.pred  	%p2, %p9, %p10;
	mul.lo.s32 	%r10, %r34, %r22;
	mul.lo.s32 	%r11, %r57, %r57;
	and.pred  	%p11, %p2, %p1;
	not.pred 	%p12, %p11;
	@%p12 bra 	$L__BB7_5;
	add.s32 	%r35, %r5, %r10;
	cvt.s64.s32 	%rd7, %r35;
	add.s64 	%rd8, %rd1, %rd7;
	ld.global.u8 	%rs2, [%rd8];
	cvt.rn.f32.u16 	%f30, %rs2;
	add.s32 	%r36, %r6, %r11;
	cvt.rn.f32.u32 	%f31, %r36;
	sqrt.rn.f32 	%f32, %f31;
	neg.f32 	%f33, %f32;
	mul.f32 	%f34, %f32, %f33;
	div.rn.f32 	%f35, %f34, %f2;
	fma.rn.f32 	%f36, %f35, 0f3BBB989D, 0f3F000000;
	cvt.sat.f32.f32 	%f37, %f36;
	mov.f32 	%f38, 0f4B400001;
	mov.f32 	%f39, 0f437C0000;
	fma.rm.f32 	%f40, %f37, %f39, %f38;
	add.f32 	%f41, %f40, 0fCB40007F;
	neg.f32 	%f42, %f41;
	fma.rn.f32 	%f43, %f35, 0f3FB8AA3B, %f42;
	fma.rn.f32 	%f44, %f35, 0f32A57060, %f43;
	mov.b32 	%r37, %f40;
	shl.b32 	%r38, %r37, 23;
	mov.b32 	%f45, %r38;
	ex2.approx.ftz.f32 	%f46, %f44;
	mul.f32 	%f47, %f46, %f45;
	sub.f32 	%f48, %f30, %f1;
	abs.f32 	%f49, %f48;
	neg.f32 	%f50, %f49;
	mul.f32 	%f51, %f49, %f50;
	div.rn.f32 	%f52, %f51, %f3;
	fma.rn.f32 	%f53, %f52, 0f3BBB989D, 0f3F000000;
	cvt.sat.f32.f32 	%f54, %f53;
	fma.rm.f32 	%f55, %f54, %f39, %f38;
	add.f32 	%f56, %f55, 0fCB40007F;
	neg.f32 	%f57, %f56;
	fma.rn.f32 	%f58, %f52, 0f3FB8AA3B, %f57;
	fma.rn.f32 	%f59, %f52, 0f32A57060, %f58;
	mov.b32 	%r39, %f55;
	shl.b32 	%r40, %r39, 23;
	mov.b32 	%f60, %r40;
	ex2.approx.ftz.f32 	%f61, %f59;
	mul.f32 	%f62, %f61, %f60;
	mul.f32 	%f63, %f47, %f62;
	fma.rn.f32 	%f139, %f63, %f30, %f139;
	add.f32 	%f140, %f140, %f63;
$L__BB7_5:
	setp.eq.s32 	%p13, %r24, 0;
	@%p13 bra 	$L__BB7_12;
	add.s32 	%r58, %r5, %r10;
	mov.u32 	%r59, %r5;
	mov.u32 	%r60, %r8;
	mov.u32 	%r61, %r7;
$L__BB7_7:
	add.s32 	%r41, %r59, 1;
	setp.gt.s32 	%p14, %r41, -1;
	setp.lt.s32 	%p15, %r41, %r22;
	and.pred  	%p16, %p14, %p15;
	and.pred  	%p17, %p2, %p16;
	add.s32 	%r42, %r58, 1;
	cvt.s64.s32 	%rd9, %r42;
	add.s64 	%rd2, %rd1, %rd9;
	not.pred 	%p18, %p17;
	@%p18 bra 	$L__BB7_9;
	ld.global.u8 	%rs3, [%rd2];
	cvt.rn.f32.u16 	%f64, %rs3;
	mad.lo.s32 	%r43, %r61, %r61, %r11;
	cvt.rn.f32.u32 	%f65, %r43;
	sqrt.rn.f32 	%f66, %f65;
	neg.f32 	%f67, %f66;
	mul.f32 	%f68, %f66, %f67;
	div.rn.f32 	%f69, %f68, %f2;
	fma.rn.f32 	%f70, %f69, 0f3BBB989D, 0f3F000000;
	cvt.sat.f32.f32 	%f71, %f70;
	mov.f32 	%f72, 0f4B400001;
	mov.f32 	%f73, 0f437C0000;
	fma.rm.f32 	%f74, %f71, %f73, %f72;
	add.f32 	%f75, %f74, 0fCB40007F;
	neg.f32 	%f76, %f75;
	fma.rn.f32 	%f77, %f69, 0f3FB8AA3B, %f76;
	fma.rn.f32 	%f78, %f69, 0f32A57060, %f77;
	mov.b32 	%r44, %f74;
	shl.b32 	%r45, %r44, 23;
	mov.b32 	%f79, %r45;
	ex2.approx.ftz.f32 	%f80, %f78;
	mul.f32 	%f81, %f80, %f79;
	sub.f32 	%f82, %f64, %f1;
	abs.f32 	%f83, %f82;
	neg.f32 	%f84, %f83;
	mul.f32 	%f85, %f83, %f84;
	div.rn.f32 	%f86, %f85, %f3;
	fma.rn.f32 	%f87, %f86, 0f3BBB989D, 0f3F000000;
	cvt.sat.f32.f32 	%f88, %f87;
	fma.rm.f32 	%f89, %f88, %f73, %f72;
	add.f32 	%f90, %f89, 0fCB40007F;
	neg.f32 	%f91, %f90;
	fma.rn.f32 	%f92, %f86, 0f3FB8AA3B, %f91;
	fma.rn.f32 	%f93, %f86, 0f32A57060, %f92;
	mov.b32 	%r46, %f89;
	shl.b32 	%r47, %r46, 23;
	mov.b32 	%f94, %r47;
	ex2.approx.ftz.f32 	%f95, %f93;
	mul.f32 	%f96, %f95, %f94;
	mul.f32 	%f97, %f81, %f96;
	fma.rn.f32 	%f139, %f97, %f64, %f139;
	add.f32 	%f140, %f140, %f97;
$L__BB7_9:
	add.s32 	%r59, %r59, 2;
	setp.gt.s32 	%p19, %r59, -1;
	setp.lt.s32 	%p20, %r59, %r22;
	and.pred  	%p21, %p19, %p20;
	and.pred  	%p22, %p2, %p21;
	not.pred 	%p23, %p22;
	@%p23 bra 	$L__BB7_11;
	mad.lo.s32 	%r48, %r61, %r61, %r61;
	add.s32 	%r49, %r61, %r48;
	ld.global.u8 	%rs4, [%rd2+1];
	cvt.rn.f32.u16 	%f98, %rs4;
	add.s32 	%r50, %r49, %r11;
	add.s32 	%r51, %r50, 1;
	cvt.rn.f32.u32 	%f99, %r51;
	sqrt.rn.f32 	%f100, %f99;
	neg.f32 	%f101, %f100;
	mul.f32 	%f102, %f100, %f101;
	div.rn.f32 	%f103, %f102, %f2;
	fma.rn.f32 	%f104, %f103, 0f3BBB989D, 0f3F000000;
	cvt.sat.f32.f32 	%f105, %f104;
	mov.f32 	%f106, 0f4B400001;
	mov.f32 	%f107, 0f437C0000;
	fma.rm.f32 	%f108, %f105, %f107, %f106;
	add.f32 	%f109, %f108, 0fCB40007F;
	neg.f32 	%f110, %f109;
	fma.rn.f32 	%f111, %f103, 0f3FB8AA3B, %f110;
	fma.rn.f32 	%f112, %f103, 0f32A57060, %f111;
	mov.b32 	%r52, %f108;
	shl.b32 	%r53, %r52, 23;
	mov.b32 	%f113, %r53;
	ex2.approx.ftz.f32 	%f114, %f112;
	mul.f32 	%f115, %f114, %f113;
	sub.f32 	%f116, %f98, %f1;
	abs.f32 	%f117, %f116;
	neg.f32 	%f118, %f117;
	mul.f32 	%f119, %f117, %f118;
	div.rn.f32 	%f120, %f119, %f3;
	fma.rn.f32 	%f121, %f120, 0f3BBB989D, 0f3F000000;
	cvt.sat.f32.f32 	%f122, %f121;
	fma.rm.f32 	%f123, %f122, %f107, %f106;
	add.f32 	%f124, %f123, 0fCB40007F;
	neg.f32 	%f125, %f124;
	fma.rn.f32 	%f126, %f120, 0f3FB8AA3B, %f125;
	fma.rn.f32 	%f127, %f120, 0f32A57060, %f126;
	mov.b32 	%r54, %f123;
	shl.b32 	%r55, %r54, 23;
	mov.b32 	%f128, %r55;
	ex2.approx.ftz.f32 	%f129, %f127;
	mul.f32 	%f130, %f129, %f128;
	mul.f32 	%f131, %f115, %f130;
	fma.rn.f32 	%f139, %f131, %f98, %f139;
	add.f32 	%f140, %f140, %f131;
$L__BB7_11:
	add.s32 	%r61, %r61, 2;
	add.s32 	%r60, %r60, 2;
	add.s32 	%r58, %r58, 2;
	setp.ne.s32 	%p24, %r60, 0;
	@%p24 bra 	$L__BB7_7;
$L__BB7_12:
	add.s32 	%r21, %r57, 1;
	setp.ne.s32 	%p25, %r57, %r24;
	mov.u32 	%r57, %r21;
	@%p25 bra 	$L__BB7_3;
$L__BB7_13:
	cvt.s64.s32 	%rd10, %r3;
	div.rn.f32 	%f132, %f139, %f140;
	cvt.rzi.u32.f32 	%r56, %f132;
	cvta.to.global.u64 	%rd11, %rd3;
	add.s64 	%rd12, %rd11, %rd10;
	st.global.u8 	[%rd12], %r56;
$L__BB7_14:
	ret;

}
	// .globl	_Z12medianFilterPhS_iii
.visible .entry _Z12medianFilterPhS_iii(
	.param .u64 .ptr .align 1 _Z12medianFilterPhS_iii_param_0,
	.param .u64 .ptr .align 1 _Z12medianFilterPhS_iii_param_1,
	.param .u32 _Z12medianFilterPhS_iii_param_2,
	.param .u32 _Z12medianFilterPhS_iii_param_3,
	.param .u32 _Z12medianFilterPhS_iii_param_4
)
{
	.local .align 1 .b8 	__local_depot8[25];
	.reg .b64 	%SP;
	.reg .b64 	%SPL;
	.reg .pred 	%p<107>;
	.reg .b16 	%rs<44>;
	.reg .b32 	%r<136>;
	.reg .b64 	%rd<55>;

	mov.u64 	%SPL, __local_depot8;
	ld.param.u64 	%rd11, [_Z12medianFilterPhS_iii_param_0];
	ld.param.u64 	%rd10, [_Z12medianFilterPhS_iii_param_1];
	ld.param.u32 	%r69, [_Z12medianFilterPhS_iii_param_2];
	ld.param.u32 	%r72, [_Z12medianFilterPhS_iii_param_3];
	ld.param.u32 	%r71, [_Z12medianFilterPhS_iii_param_4];
	cvta.to.global.u64 	%rd1, %rd11;
	add.u64 	%rd2, %SPL, 0;
	mov.u32 	%r73, %ctaid.x;
	mov.u32 	%r74, %ntid.x;
	mov.u32 	%r75, %tid.x;
	mad.lo.s32 	%r1, %r73, %r74, %r75;
	mov.u32 	%r76, %ctaid.y;
	mov.u32 	%r77, %ntid.y;
	mov.u32 	%r78, %tid.y;
	mad.lo.s32 	%r79, %r76, %r77, %r78;
	setp.ge.s32 	%p2, %r1, %r69;
	setp.ge.s32 	%p3, %r79, %r72;
	or.pred  	%p4, %p2, %p3;
	@%p4 bra 	$L__BB8_65;
	neg.s32 	%r3, %r71;
	setp.lt.s32 	%p5, %r71, 0;
	mov.b32 	%r112, 0;
	@%p5 bra 	$L__BB8_40;
	shl.b32 	%r82, %r71, 1;
	and.b32  	%r4, %r82, 6;
	and.b32  	%r5, %r82, -8;
	and.b32  	%r6, %r71, 1;
	mov.b32 	%r112, 0;
	mov.u32 	%r108, %r3;
$L__BB8_3:
	setp.lt.u32 	%p6, %r71, 4;
	add.s32 	%r83, %r108, %r79;
	setp.gt.s32 	%p7, %r83, -1;
	setp.lt.s32 	%p8, %r83, %r72;
	and.pred  	%p1, %p7, %p8;
	mul.lo.s32 	%r9, %r83, %r69;
	mov.u32 	%r111, %r3;
	@%p6 bra 	$L__BB8_21;
$L__BB8_4:
	.pragma "nounroll";
	add.s32 	%r15, %r111, %r1;
	setp.gt.s32 	%p9, %r15, -1;
	setp.lt.s32 	%p10, %r15, %r69;
	and.pred  	%p11, %p9, %p10;
	and.pred  	%p13, %p1, %p11;
	add.s32 	%r84, %r15, %r9;
	cvt.s64.s32 	%rd13, %r84;
	add.s64 	%rd4, %rd1, %rd13;
	not.pred 	%p14, %p13;
	@%p14 bra 	$L__BB8_6;
	ld.global.u8 	%rs17, [%rd4];
	add.s32 	%r16, %r112, 1;
	cvt.s64.s32 	%rd14, %r112;
	add.s64 	%rd15, %rd2, %rd14;
	st.local.u8 	[%rd15], %rs17;
	mov.u32 	%r112, %r16;
$L__BB8_6:
	add.s32 	%r85, %r15, 1;
	setp.gt.s32 	%p15, %r85, -1;
	setp.lt.s32 	%p16, %r85, %r69;
	and.pred  	%p17, %p15, %p16;
	and.pred  	%p18, %p1, %p17;
	not.pred 	%p19, %p18;
	@%p19 bra 	$L__BB8_8;
	ld.global.u8 	%rs18, [%rd4+1];
	add.s32 	%r18, %r112, 1;
	cvt.s64.s32 	%rd16, %r112;
	add.s64 	%rd17, %rd2, %rd16;
	st.local.u8 	[%rd17], %rs18;
	mov.u32 	%r112, %r18;
$L__BB8_8:
	add.s32 	%r86, %r15, 2;
	setp.gt.s32 	%p20, %r86, -1;
	setp.lt.s32 	%p21, %r86, %r69;
	and.pred  	%p22, %p20, %p21;
	and.pred  	%p23, %p1, %p22;
	not.pred 	%p24, %p23;
	@%p24 bra 	$L__BB8_10;
	ld.global.u8 	%rs19, [%rd4+2];
	add.s32 	%r20, %r112, 1;
	cvt.s64.s32 	%rd18, %r112;
	add.s64 	%rd19, %rd2, %rd18;
	st.local.u8 	[%rd19], %rs19;
	mov.u32 	%r112, %r20;
$L__BB8_10:
	add.s32 	%r87, %r15, 3;
	setp.gt.s32 	%p25, %r87, -1;
	setp.lt.s32 	%p26, %r87, %r69;
	and.pred  	%p27, %p25, %p26;
	and.pred  	%p28, %p1, %p27;
	not.pred 	%p29, %p28;
	@%p29 bra 	$L__BB8_12;
	ld.global.u8 	%rs20, [%rd4+3];
	add.s32 	%r22, %r112, 1;
	cvt.s64.s32 	%rd20, %r112;
	add.s64 	%rd21, %rd2, %rd20;
	st.local.u8 	[%rd21], %rs20;
	mov.u32 	%r112, %r22;
$L__BB8_12:
	add.s32 	%r88, %r15, 4;
	setp.gt.s32 	%p30, %r88, -1;
	setp.lt.s32 	%p31, %r88, %r69;
	and.pred  	%p32, %p30, %p31;
	and.pred  	%p33, %p1, %p32;
	not.pred 	%p34, %p33;
	@%p34 bra 	$L__BB8_14;
	ld.global.u8 	%rs21, [%rd4+4];
	add.s32 	%r24, %r112, 1;
	cvt.s64.s32 	%rd22, %r112;
	add.s64 	%rd23, %rd2, %rd22;
	st.local.u8 	[%rd23], %rs21;
	mov.u32 	%r112, %r24;
$L__BB8_14:
	add.s32 	%r89, %r15, 5;
	setp.gt.s32 	%p35, %r89, -1;
	setp.lt.s32 	%p36, %r89, %r69;
	and.pred  	%p37, %p35, %p36;
	and.pred  	%p38, %p1, %p37;
	not.pred 	%p39, %p38;
	@%p39 bra 	$L__BB8_16;
	ld.global.u8 	%rs22, [%rd4+5];
	add.s32 	%r26, %r112, 1;
	cvt.s64.s32 	%rd24, %r112;
	add.s64 	%rd25, %rd2, %rd24;
	st.local.u8 	[%rd25], %rs22;
	mov.u32 	%r112, %r26;
$L__BB8_16:
	add.s32 	%r90, %r15, 6;
	setp.gt.s32 	%p40, %r90, -1;
	setp.lt.s32 	%p41, %r90, %r69;
	and.pred  	%p42, %p40, %p41;
	and.pred  	%p43, %p1, %p42;
	not.pred 	%p44, %p43;
	@%p44 bra 	$L__BB8_18;
	ld.global.u8 	%rs23, [%rd4+6];
	add.s32 	%r28, %r112, 1;
	cvt.s64.s32 	%rd26, %r112;
	add.s64 	%rd27, %rd2, %rd26;
	st.local.u8 	[%rd27], %rs23;
	mov.u32 	%r112, %r28;
$L__BB8_18:
	add.s32 	%r91, %r15, 7;
	setp.gt.s32 	%p45, %r91, -1;
	setp.lt.s32 	%p46, %r91, %r69;
	and.pred  	%p47, %p45, %p46;
	and.pred  	%p48, %p1, %p47;
	not.pred 	%p49, %p48;
	@%p49 bra 	$L__BB8_20;
	ld.global.u8 	%rs24, [%rd4+7];
	add.s32 	%r30, %r112, 1;
	cvt.s64.s32 	%rd28, %r112;
	add.s64 	%rd29, %rd2, %rd28;
	st.local.u8 	[%rd29], %rs24;
	mov.u32 	%r112, %r30;
$L__BB8_20:
	add.s32 	%r111, %r111, 8;
	add.s32 	%r92, %r111, %r71;
	setp.ne.s32 	%p50, %r92, %r5;
	@%p50 bra 	$L__BB8_4;
$L__BB8_21:
	setp.lt.u32 	%p51, %r4, 3;
	@%p51 bra 	$L__BB8_31;
	add.s32 	%r35, %r111, %r1;
	setp.gt.s32 	%p52, %r35, -1;
	setp.lt.s32 	%p53, %r35, %r69;
	and.pred  	%p54, %p52, %p53;
	and.pred  	%p56, %p1, %p54;
	add.s32 	%r93, %r35, %r9;
	cvt.s64.s32 	%rd30, %r93;
	add.s64 	%rd5, %rd1, %rd30;
	not.pred 	%p57, %p56;
	@%p57 bra 	$L__BB8_24;
	ld.global.u8 	%rs25, [%rd5];
	add.s32 	%r36, %r112, 1;
	cvt.s64.s32 	%rd31, %r112;
	add.s64 	%rd32, %rd2, %rd31;
	st.local.u8 	[%rd32], %rs25;
	mov.u32 	%r112, %r36;
$L__BB8_24:
	add.s32 	%r94, %r35, 1;
	setp.gt.s32 	%p58, %r94, -1;
	setp.lt.s32 	%p59, %r94, %r69;
	and.pred  	%p60, %p58, %p59;
	and.pred  	%p61, %p1, %p60;
	not.pred 	%p62, %p61;
	@%p62 bra 	$L__BB8_26;
	ld.global.u8 	%rs26, [%rd5+1];
	add.s32 	%r38, %r112, 1;
	cvt.s64.s32 	%rd33, %r112;
	add.s64 	%rd34, %rd2, %rd33;
	st.local.u8 	[%rd34], %rs26;
	mov.u32 	%r112, %r38;
$L__BB8_26:
	add.s32 	%r95, %r35, 2;
	setp.gt.s32 	%p63, %r95, -1;
	setp.lt.s32 	%p64, %r95, %r69;
	and.pred  	%p65, %p63, %p64;
	and.pred  	%p66, %p1, %p65;
	not.pred 	%p67, %p66;
	@%p67 bra 	$L__BB8_28;
	ld.global.u8 	%rs27, [%rd5+2];
	add.s32 	%r40, %r112, 1;
	cvt.s64.s32 	%rd35, %r112;
	add.s64 	%rd36, %rd2, %rd35;
	st.local.u8 	[%rd36], %rs27;
	mov.u32 	%r112, %r40;
$L__BB8_28:
	add.s32 	%r96, %r35, 3;
	setp.gt.s32 	%p68, %r96, -1;
	setp.lt.s32 	%p69, %r96, %r69;
	and.pred  	%p70, %p68, %p69;
	and.pred  	%p71, %p1, %p70;
	not.pred 	%p72, %p71;
	@%p72 bra 	$L__BB8_30;
	ld.global.u8 	%rs28, [%rd5+3];
	add.s32 	%r42, %r112, 1;
	cvt.s64.s32 	%rd37, %r112;
	add.s64 	%rd38, %rd2, %rd37;
	st.local.u8 	[%rd38], %rs28;
	mov.u32 	%r112, %r42;
$L__BB8_30:
	add.s32 	%r111, %r111, 4;
$L__BB8_31:
	setp.eq.s32 	%p73, %r6, 0;
	@%p73 bra 	$L__BB8_37;
	add.s32 	%r47, %r111, %r1;
	setp.gt.s32 	%p74, %r47, -1;
	setp.lt.s32 	%p75, %r47, %r69;
	and.pred  	%p76, %p74, %p75;
	and.pred  	%p78, %p1, %p76;
	add.s32 	%r97, %r47, %r9;
	cvt.s64.s32 	%rd39, %r97;
	add.s64 	%rd6, %rd1, %rd39;
	not.pred 	%p79, %p78;
	@%p79 bra 	$L__BB8_34;
	ld.global.u8 	%rs29, [%rd6];
	add.s32 	%r48, %r112, 1;
	cvt.s64.s32 	%rd40, %r112;
	add.s64 	%rd41, %rd2, %rd40;
	st.local.u8 	[%rd41], %rs29;
	mov.u32 	%r112, %r48;
$L__BB8_34:
	add.s32 	%r98, %r47, 1;
	setp.gt.s32 	%p80, %r98, -1;
	setp.lt.s32 	%p81, %r98, %r69;
	and.pred  	%p82, %p80, %p81;
	and.pred  	%p83, %p1, %p82;
	not.pred 	%p84, %p83;
	@%p84 bra 	$L__BB8_36;
	ld.global.u8 	%rs30, [%rd6+1];
	add.s32 	%r50, %r112, 1;
	cvt.s64.s32 	%rd42, %r112;
	add.s64 	%rd43, %rd2, %rd42;
	st.local.u8 	[%rd43], %rs30;
	mov.u32 	%r112, %r50;
$L__BB8_36:
	add.s32 	%r111, %r111, 2;
$L__BB8_37:
	add.s32 	%r55, %r111, %r1;
	setp.gt.s32 	%p85, %r55, -1;
	setp.lt.s32 	%p86, %r55, %r69;
	and.pred  	%p87, %p85, %p86;
	and.pred  	%p89, %p1, %p87;
	not.pred 	%p90, %p89;
	@%p90 bra 	$L__BB8_39;
	add.s32 	%r99, %r55, %r9;
	cvt.s64.s32 	%rd44, %r99;
	add.s64 	%rd45, %rd1, %rd44;
	ld.global.u8 	%rs31, [%rd45];
	add.s32 	%r56, %r112, 1;
	cvt.s64.s32 	%rd46, %r112;
	add.s64 	%rd47, %rd2, %rd46;
	st.local.u8 	[%rd47], %rs31;
	mov.u32 	%r112, %r56;
$L__BB8_39:
	add.s32 	%r58, %r108, 1;
	setp.eq.s32 	%p91, %r108, %r71;
	mov.u32 	%r108, %r58;
	@%p91 bra 	$L__BB8_40;
	bra.uni 	$L__BB8_3;
$L__BB8_40:
	add.s32 	%r11, %r112, -1;
	setp.lt.s32 	%p92, %r112, 2;
	@%p92 bra 	$L__BB8_64;
	add.s32 	%r12, %r112, -2;
	add.s64 	%rd3, %rd2, 2;
	mov.b32 	%r133, 0;
	mov.u32 	%r132, %r11;
$L__BB8_42:
	sub.s32 	%r101, %r133, %r112;
	setp.gt.s32 	%p93, %r101, -2;
	@%p93 bra 	$L__BB8_63;
	and.b32  	%r61, %r132, 3;
	sub.s32 	%r103, %r12, %r133;
	setp.lt.u32 	%p94, %r103, 3;
	mov.b32 	%r135, 0;
	@%p94 bra 	$L__BB8_54;
	and.b32  	%r135, %r132, -4;
	ld.local.u8 	%rs37, [%rd2];
	neg.s32 	%r134, %r135;
	mov.u64 	%rd54, %rd3;
$L__BB8_45:
	ld.local.u8 	%rs38, [%rd54+-1];
	setp.le.u16 	%p95, %rs37, %rs38;
	@%p95 bra 	$L__BB8_47;
	st.local.u8 	[%rd54+-2], %rs38;
	st.local.u8 	[%rd54+-1], %rs37;
	mov.u16 	%rs38, %rs37;
$L__BB8_47:
	ld.local.u8 	%rs39, [%rd54];
	setp.le.u16 	%p96, %rs38, %rs39;
	@%p96 bra 	$L__BB8_49;
	st.local.u8 	[%rd54+-1], %rs39;
	st.local.u8 	[%rd54], %rs38;
	mov.u16 	%rs39, %rs38;
$L__BB8_49:
	ld.local.u8 	%rs40, [%rd54+1];
	setp.le.u16 	%p97, %rs39, %rs40;
	@%p97 bra 	$L__BB8_51;
	st.local.u8 	[%rd54], %rs40;
	st.local.u8 	[%rd54+1], %rs39;
	mov.u16 	%rs40, %rs39;
$L__BB8_51:
	ld.local.u8 	%rs37, [%rd54+2];
	setp.le.u16 	%p98, %rs40, %rs37;
	@%p98 bra 	$L__BB8_53;
	st.local.u8 	[%rd54+1], %rs37;
	st.local.u8 	[%rd54+2], %rs40;
	mov.u16 	%rs37, %rs40;
$L__BB8_53:
	add.s32 	%r134, %r134, 4;
	add.s64 	%rd54, %rd54, 4;
	setp.ne.s32 	%p99, %r134, 0;
	@%p99 bra 	$L__BB8_45;
$L__BB8_54:
	setp.eq.s32 	%p100, %r61, 0;
	@%p100 bra 	$L__BB8_63;
	cvt.u64.u32 	%rd48, %r135;
	add.s64 	%rd9, %rd2, %rd48;
	ld.local.u8 	%rs11, [%rd9];
	ld.local.u8 	%rs42, [%rd9+1];
	setp.le.u16 	%p101, %rs11, %rs42;
	@%p101 bra 	$L__BB8_57;
	st.local.u8 	[%rd9], %rs42;
	st.local.u8 	[%rd9+1], %rs11;
	mov.u16 	%rs42, %rs11;
$L__BB8_57:
	setp.eq.s32 	%p102, %r61, 1;
	@%p102 bra 	$L__BB8_63;
	ld.local.u8 	%rs43, [%rd9+2];
	setp.le.u16 	%p103, %rs42, %rs43;
	@%p103 bra 	$L__BB8_60;
	st.local.u8 	[%rd9+1], %rs43;
	st.local.u8 	[%rd9+2], %rs42;
	mov.u16 	%rs43, %rs42;
$L__BB8_60:
	setp.eq.s32 	%p104, %r61, 2;
	@%p104 bra 	$L__BB8_63;
	ld.local.u8 	%rs16, [%rd9+3];
	setp.le.u16 	%p105, %rs43, %rs16;
	@%p105 bra 	$L__BB8_63;
	st.local.u8 	[%rd9+2], %rs16;
	st.local.u8 	[%rd9+3], %rs43;
$L__BB8_63:
	add.s32 	%r133, %r133, 1;
	add.s32 	%r132, %r132, -1;
	setp.ne.s32 	%p106, %r133, %r11;
	@%p106 bra 	$L__BB8_42;
$L__BB8_64:
	shr.u32 	%r104, %r112, 31;
	add.s32 	%r105, %r112, %r104;
	shr.s32 	%r106, %r105, 1;
	cvt.s64.s32 	%rd49, %r106;
	add.s64 	%rd50, %rd2, %rd49;
	ld.local.u8 	%rs36, [%rd50];
	mad.lo.s32 	%r107, %r69, %r79, %r1;
	cvt.s64.s32 	%rd51, %r107;
	cvta.to.global.u64 	%rd52, %rd10;
	add.s64 	%rd53, %rd52, %rd51;
	st.global.u8 	[%rd53], %rs36;
$L__BB8_65:
	ret;

}
	// .globl	_Z19boxFilterHorizontalPhPfiii
.visible .entry _Z19boxFilterHorizontalPhPfiii(
	.param .u64 .ptr .align 1 _Z19boxFilterHorizontalPhPfiii_param_0,
	.param .u64 .ptr .align 1 _Z19boxFilterHorizontalPhPfiii_param_1,
	.param .u32 _Z19boxFilterHorizontalPhPfiii_param_2,
	.param .u32 _Z19boxFilterHorizontalPhPfiii_param_3,
	.param .u32 _Z19boxFilterHorizontalPhPfiii_param_4
)
{
	.reg .pred 	%p<55>;
	.reg .b16 	%rs<16>;
	.reg .b32 	%r<120>;
	.reg .b32 	%f<78>;
	.reg .b64 	%rd<15>;

	ld.param.u64 	%rd6, [_Z19boxFilterHorizontalPhPfiii_param_0];
	ld.param.u64 	%rd5, [_Z19boxFilterHorizontalPhPfiii_param_1];
	ld.param.u32 	%r60, [_Z19boxFilterHorizontalPhPfiii_param_2];
	ld.param.u32 	%r62, [_Z19boxFilterHorizontalPhPfiii_param_3];
	ld.param.u32 	%r61, [_Z19boxFilterHorizontalPhPfiii_param_4];
	cvta.to.global.u64 	%rd1, %rd6;
	mov.u32 	%r64, %ctaid.x;
	mov.u32 	%r65, %ntid.x;
	mov.u32 	%r66, %tid.x;
	mad.lo.s32 	%r1, %r64, %r65, %r66;
	mov.u32 	%r67, %ctaid.y;
	mov.u32 	%r68, %ntid.y;
	mov.u32 	%r69, %tid.y;
	mad.lo.s32 	%r70, %r67, %r68, %r69;
	setp.ge.s32 	%p1, %r1, %r60;
	setp.ge.s32 	%p2, %r70, %r62;
	or.pred  	%p3, %p1, %p2;
	@%p3 bra 	$L__BB9_42;
	setp.lt.s32 	%p4, %r61, 0;
	mov.f32 	%f68, 0f00000000;
	mov.f32 	%f77, %f68;
	@%p4 bra 	$L__BB9_41;
	neg.s32 	%r113, %r61;
	mul.lo.s32 	%r4, %r60, %r70;
	setp.lt.u32 	%p5, %r61, 4;
	mov.f32 	%f68, 0f00000000;
	mov.b32 	%r110, 0;
	@%p5 bra 	$L__BB9_22;
	shl.b32 	%r73, %r61, 1;
	sub.s32 	%r97, 3, %r61;
	and.b32  	%r74, %r73, -8;
	neg.s32 	%r96, %r74;
	sub.s32 	%r95, %r1, %r61;
	add.s32 	%r75, %r1, %r4;
	sub.s32 	%r94, %r75, %r61;
	mov.f32 	%f68, 0f00000000;
	mov.b32 	%r110, 0;
$L__BB9_4:
	.pragma "nounroll";
	setp.lt.s32 	%p6, %r95, 0;
	setp.ge.s32 	%p7, %r95, %r60;
	cvt.s64.s32 	%rd7, %r94;
	add.s64 	%rd2, %rd1, %rd7;
	or.pred  	%p8, %p6, %p7;
	@%p8 bra 	$L__BB9_6;
	ld.global.u8 	%rs1, [%rd2];
	cvt.rn.f32.u16 	%f41, %rs1;
	add.f32 	%f68, %f68, %f41;
	add.s32 	%r110, %r110, 1;
$L__BB9_6:
	add.s32 	%r76, %r95, 1;
	setp.lt.s32 	%p9, %r76, 0;
	setp.ge.s32 	%p10, %r76, %r60;
	or.pred  	%p11, %p9, %p10;
	@%p11 bra 	$L__BB9_8;
	ld.global.u8 	%rs2, [%rd2+1];
	cvt.rn.f32.u16 	%f42, %rs2;
	add.f32 	%f68, %f68, %f42;
	add.s32 	%r110, %r110, 1;
$L__BB9_8:
	add.s32 	%r77, %r95, 2;
	setp.lt.s32 	%p12, %r77, 0;
	setp.ge.s32 	%p13, %r77, %r60;
	or.pred  	%p14, %p12, %p13;
	@%p14 bra 	$L__BB9_10;
	ld.global.u8 	%rs3, [%rd2+2];
	cvt.rn.f32.u16 	%f43, %rs3;
	add.f32 	%f68, %f68, %f43;
	add.s32 	%r110, %r110, 1;
$L__BB9_10:
	add.s32 	%r78, %r95, 3;
	setp.lt.s32 	%p15, %r78, 0;
	setp.ge.s32 	%p16, %r78, %r60;
	or.pred  	%p17, %p15, %p16;
	@%p17 bra 	$L__BB9_12;
	ld.global.u8 	%rs4, [%rd2+3];
	cvt.rn.f32.u16 	%f44, %rs4;
	add.f32 	%f68, %f68, %f44;
	add.s32 	%r110, %r110, 1;
$L__BB9_12:
	add.s32 	%r79, %r95, 4;
	setp.lt.s32 	%p18, %r79, 0;
	setp.ge.s32 	%p19, %r79, %r60;
	or.pred  	%p20, %p18, %p19;
	@%p20 bra 	$L__BB9_14;
	ld.global.u8 	%rs5, [%rd2+4];
	cvt.rn.f32.u16 	%f45, %rs5;
	add.f32 	%f68, %f68, %f45;
	add.s32 	%r110, %r110, 1;
$L__BB9_14:
	add.s32 	%r80, %r95, 5;
	setp.lt.s32 	%p21, %r80, 0;
	setp.ge.s32 	%p22, %r80, %r60;
	or.pred  	%p23, %p21, %p22;
	@%p23 bra 	$L__BB9_16;
	ld.global.u8 	%rs6, [%rd2+5];
	cvt.rn.f32.u16 	%f46, %rs6;
	add.f32 	%f68, %f68, %f46;
	add.s32 	%r110, %r110, 1;
$L__BB9_16:
	add.s32 	%r81, %r95, 6;
	setp.lt.s32 	%p24, %r81, 0;
	setp.ge.s32 	%p25, %r81, %r60;
	or.pred  	%p26, %p24, %p25;
	@%p26 bra 	$L__BB9_18;
	ld.global.u8 	%rs7, [%rd2+6];
	cvt.rn.f32.u16 	%f47, %rs7;
	add.f32 	%f68, %f68, %f47;
	add.s32 	%r110, %r110, 1;
$L__BB9_18:
	add.s32 	%r82, %r95, 7;
	setp.lt.s32 	%p27, %r82, 0;
	setp.ge.s32 	%p28, %r82, %r60;
	or.pred  	%p29, %p27, %p28;
	@%p29 bra 	$L__BB9_20;
	ld.global.u8 	%rs8, [%rd2+7];
	cvt.rn.f32.u16 	%f48, %rs8;
	add.f32 	%f68, %f68, %f48;
	add.s32 	%r110, %r110, 1;
$L__BB9_20:
	add.s32 	%r97, %r97, 8;
	add.s32 	%r96, %r96, 8;
	add.s32 	%r95, %r95, 8;
	add.s32 	%r94, %r94, 8;
	setp.ne.s32 	%p30, %r96, 0;
	@%p30 bra 	$L__BB9_4;
	add.s32 	%r113, %r97, -3;
$L__BB9_22:
	shl.b32 	%r83, %r61, 1;
	and.b32  	%r84, %r83, 6;
	setp.lt.u32 	%p31, %r84, 3;
	@%p31 bra 	$L__BB9_32;
	add.s32 	%r37, %r113, %r1;
	setp.lt.s32 	%p32, %r37, 0;
	setp.ge.s32 	%p33, %r37, %r60;
	add.s32 	%r85, %r37, %r4;
	cvt.s64.s32 	%rd8, %r85;
	add.s64 	%rd3, %rd1, %rd8;
	or.pred  	%p34, %p32, %p33;
	@%p34 bra 	$L__BB9_25;
	ld.global.u8 	%rs9, [%rd3];
	cvt.rn.f32.u16 	%f49, %rs9;
	add.f32 	%f68, %f68, %f49;
	add.s32 	%r110, %r110, 1;
$L__BB9_25:
	add.s32 	%r86, %r37, 1;
	setp.lt.s32 	%p35, %r86, 0;
	setp.ge.s32 	%p36, %r86, %r60;
	or.pred  	%p37, %p35, %p36;
	@%p37 bra 	$L__BB9_27;
	ld.global.u8 	%rs10, [%rd3+1];
	cvt.rn.f32.u16 	%f50, %rs10;
	add.f32 	%f68, %f68, %f50;
	add.s32 	%r110, %r110, 1;
$L__BB9_27:
	add.s32 	%r87, %r37, 2;
	setp.lt.s32 	%p38, %r87, 0;
	setp.ge.s32 	%p39, %r87, %r60;
	or.pred  	%p40, %p38, %p39;
	@%p40 bra 	$L__BB9_29;
	ld.global.u8 	%rs11, [%rd3+2];
	cvt.rn.f32.u16 	%f51, %rs11;
	add.f32 	%f68, %f68, %f51;
	add.s32 	%r110, %r110, 1;
$L__BB9_29:
	add.s32 	%r88, %r37, 3;
	setp.lt.s32 	%p41, %r88, 0;
	setp.ge.s32 	%p42, %r88, %r60;
	or.pred  	%p43, %p41, %p42;
	@%p43 bra 	$L__BB9_31;
	ld.global.u8 	%rs12, [%rd3+3];
	cvt.rn.f32.u16 	%f52, %rs12;
	add.f32 	%f68, %f68, %f52;
	add.s32 	%r110, %r110, 1;
$L__BB9_31:
	add.s32 	%r113, %r113, 4;
$L__BB9_32:
	and.b32  	%r89, %r61, 1;
	setp.eq.b32 	%p44, %r89, 1;
	not.pred 	%p45, %p44;
	@%p45 bra 	$L__BB9_38;
	add.s32 	%r49, %r113, %r1;
	setp.lt.s32 	%p46, %r49, 0;
	setp.ge.s32 	%p47, %r49, %r60;
	add.s32 	%r90, %r49, %r4;
	cvt.s64.s32 	%rd9, %r90;
	add.s64 	%rd4, %rd1, %rd9;
	or.pred  	%p48, %p46, %p47;
	@%p48 bra 	$L__BB9_35;
	ld.global.u8 	%rs13, [%rd4];
	cvt.rn.f32.u16 	%f53, %rs13;
	add.f32 	%f68, %f68, %f53;
	add.s32 	%r110, %r110, 1;
$L__BB9_35:
	add.s32 	%r91, %r49, 1;
	setp.lt.s32 	%p49, %r91, 0;
	setp.ge.s32 	%p50, %r91, %r60;
	or.pred  	%p51, %p49, %p50;
	@%p51 bra 	$L__BB9_37;
	ld.global.u8 	%rs14, [%rd4+1];
	cvt.rn.f32.u16 	%f54, %rs14;
	add.f32 	%f68, %f68, %f54;
	add.s32 	%r110, %r110, 1;
$L__BB9_37:
	add.s32 	%r113, %r113, 2;
$L__BB9_38:
	add.s32 	%r57, %r113, %r1;
	setp.lt.s32 	%p52, %r57, 0;
	setp.ge.s32 	%p53, %r57, %r60;
	or.pred  	%p54, %p52, %p53;
	@%p54 bra 	$L__BB9_40;
	add.s32 	%r92, %r57, %r4;
	cvt.s64.s32 	%rd10, %r92;
	add.s64 	%rd11, %rd1, %rd10;
	ld.global.u8 	%rs15, [%rd11];
	cvt.rn.f32.u16 	%f55, %rs15;
	add.f32 	%f68, %f68, %f55;
	add.s32 	%r110, %r110, 1;
$L__BB9_40:
	cvt.rn.f32.s32 	%f77, %r110;
$L__BB9_41:
	div.rn.f32 	%f56, %f68, %f77;
	mad.lo.s32 	%r93, %r60, %r70, %r1;
	cvta.to.global.u64 	%rd12, %rd5;
	mul.wide.s32 	%rd13, %r93, 4;
	add.s64 	%rd14, %rd12, %rd13;
	st.global.f32 	[%rd14], %f56;
$L__BB9_42:
	ret;

}
	// .globl	_Z17boxFilterVerticalPfPhiii
.visible .entry _Z17boxFilterVerticalPfPhiii(
	.param .u64 .ptr .align 1 _Z17boxFilterVerticalPfPhiii_param_0,
	.param .u64 .ptr .align 1 _Z17boxFilterVerticalPfPhiii_param_1,
	.param .u32 _Z17boxFilterVerticalPfPhiii_param_2,
	.param .u32 _Z17boxFilterVerticalPfPhiii_param_3,
	.param .u32 _Z17boxFilterVerticalPfPhiii_param_4
)
{
	.reg .pred 	%p<55>;
	.reg .b32 	%r<160>;
	.reg .b32 	%f<78>;
	.reg .b64 	%rd<37>;

	ld.param.u64 	%rd3, [_Z17boxFilterVerticalPfPhiii_param_0];
	ld.param.u64 	%rd2, [_Z17boxFilterVerticalPfPhiii_param_1];
	ld.param.u32 	%r85, [_Z17boxFilterVerticalPfPhiii_param_2];
	ld.param.u32 	%r88, [_Z17boxFilterVerticalPfPhiii_param_3];
	ld.param.u32 	%r87, [_Z17boxFilterVerticalPfPhiii_param_4];
	cvta.to.global.u64 	%rd1, %rd3;
	mov.u32 	%r89, %ctaid.x;
	mov.u32 	%r90, %ntid.x;
	mov.u32 	%r91, %tid.x;
	mad.lo.s32 	%r1, %r89, %r90, %r91;
	mov.u32 	%r92, %ctaid.y;
	mov.u32 	%r93, %ntid.y;
	mov.u32 	%r94, %tid.y;
	mad.lo.s32 	%r95, %r92, %r93, %r94;
	setp.ge.s32 	%p1, %r1, %r85;
	setp.ge.s32 	%p2, %r95, %r88;
	or.pred  	%p3, %p1, %p2;
	@%p3 bra 	$L__BB10_42;
	setp.lt.s32 	%p4, %r87, 0;
	mov.f32 	%f68, 0f00000000;
	mov.f32 	%f77, %f68;
	@%p4 bra 	$L__BB10_41;
	neg.s32 	%r153, %r87;
	setp.lt.u32 	%p5, %r87, 4;
	mov.f32 	%f68, 0f00000000;
	mov.b32 	%r150, 0;
	@%p5 bra 	$L__BB10_22;
	shl.b32 	%r98, %r87, 1;
	sub.s32 	%r137, 3, %r87;
	and.b32  	%r99, %r98, -8;
	neg.s32 	%r136, %r99;
	sub.s32 	%r134, %r95, %r87;
	mul.lo.s32 	%r100, %r85, %r134;
	add.s32 	%r101, %r100, %r85;
	add.s32 	%r135, %r1, %r101;
	shl.b32 	%r7, %r85, 3;
	add.s32 	%r102, %r134, 2;
	mad.lo.s32 	%r133, %r85, %r102, %r1;
	add.s32 	%r103, %r134, 3;
	mad.lo.s32 	%r132, %r85, %r103, %r1;
	add.s32 	%r104, %r134, 4;
	mad.lo.s32 	%r131, %r85, %r104, %r1;
	add.s32 	%r105, %r134, 5;
	mad.lo.s32 	%r130, %r85, %r105, %r1;
	add.s32 	%r106, %r134, 6;
	mad.lo.s32 	%r129, %r85, %r106, %r1;
	add.s32 	%r107, %r134, 7;
	mad.lo.s32 	%r128, %r85, %r107, %r1;
	add.s32 	%r127, %r1, %r100;
	mov.f32 	%f68, 0f00000000;
	mov.b32 	%r150, 0;
$L__BB10_4:
	.pragma "nounroll";
	setp.lt.s32 	%p6, %r134, 0;
	setp.ge.s32 	%p7, %r134, %r88;
	or.pred  	%p8, %p6, %p7;
	@%p8 bra 	$L__BB10_6;
	mul.wide.s32 	%rd4, %r127, 4;
	add.s64 	%rd5, %rd1, %rd4;
	ld.global.f32 	%f41, [%rd5];
	add.f32 	%f68, %f68, %f41;
	add.s32 	%r150, %r150, 1;
$L__BB10_6:
	add.s32 	%r108, %r134, 1;
	setp.lt.s32 	%p9, %r108, 0;
	setp.ge.s32 	%p10, %r108, %r88;
	or.pred  	%p11, %p9, %p10;
	@%p11 bra 	$L__BB10_8;
	mul.wide.s32 	%rd6, %r135, 4;
	add.s64 	%rd7, %rd1, %rd6;
	ld.global.f32 	%f42, [%rd7];
	add.f32 	%f68, %f68, %f42;
	add.s32 	%r150, %r150, 1;
$L__BB10_8:
	add.s32 	%r109, %r134, 2;
	setp.lt.s32 	%p12, %r109, 0;
	setp.ge.s32 	%p13, %r109, %r88;
	or.pred  	%p14, %p12, %p13;
	@%p14 bra 	$L__BB10_10;
	mul.wide.s32 	%rd8, %r133, 4;
	add.s64 	%rd9, %rd1, %rd8;
	ld.global.f32 	%f43, [%rd9];
	add.f32 	%f68, %f68, %f43;
	add.s32 	%r150, %r150, 1;
$L__BB10_10:
	add.s32 	%r110, %r134, 3;
	setp.lt.s32 	%p15, %r110, 0;
	setp.ge.s32 	%p16, %r110, %r88;
	or.pred  	%p17, %p15, %p16;
	@%p17 bra 	$L__BB10_12;
	mul.wide.s32 	%rd10, %r132, 4;
	add.s64 	%rd11, %rd1, %rd10;
	ld.global.f32 	%f44, [%rd11];
	add.f32 	%f68, %f68, %f44;
	add.s32 	%r150, %r150, 1;
$L__BB10_12:
	add.s32 	%r111, %r134, 4;
	setp.lt.s32 	%p18, %r111, 0;
	setp.ge.s32 	%p19, %r111, %r88;
	or.pred  	%p20, %p18, %p19;
	@%p20 bra 	$L__BB10_14;
	mul.wide.s32 	%rd12, %r131, 4;
	add.s64 	%rd13, %rd1, %rd12;
	ld.global.f32 	%f45, [%rd13];
	add.f32 	%f68, %f68, %f45;
	add.s32 	%r150, %r150, 1;
$L__BB10_14:
	add.s32 	%r112, %r134, 5;
	setp.lt.s32 	%p21, %r112, 0;
	setp.ge.s32 	%p22, %r112, %r88;
	or.pred  	%p23, %p21, %p22;
	@%p23 bra 	$L__BB10_16;
	mul.wide.s32 	%rd14, %r130, 4;
	add.s64 	%rd15, %rd1, %rd14;
	ld.global.f32 	%f46, [%rd15];
	add.f32 	%f68, %f68, %f46;
	add.s32 	%r150, %r150, 1;
$L__BB10_16:
	add.s32 	%r113, %r134, 6;
	setp.lt.s32 	%p24, %r113, 0;
	setp.ge.s32 	%p25, %r113, %r88;
	or.pred  	%p26, %p24, %p25;
	@%p26 bra 	$L__BB10_18;
	mul.wide.s32 	%rd16, %r129, 4;
	add.s64 	%rd17, %rd1, %rd16;
	ld.global.f32 	%f47, [%rd17];
	add.f32 	%f68, %f68, %f47;
	add.s32 	%r150, %r150, 1;
$L__BB10_18:
	add.s32 	%r114, %r134, 7;
	setp.lt.s32 	%p27, %r114, 0;
	setp.ge.s32 	%p28, %r114, %r88;
	or.pred  	%p29, %p27, %p28;
	@%p29 bra 	$L__BB10_20;
	mul.wide.s32 	%rd18, %r128, 4;
	add.s64 	%rd19, %rd1, %rd18;
	ld.global.f32 	%f48, [%rd19];
	add.f32 	%f68, %f68, %f48;
	add.s32 	%r150, %r150, 1;
$L__BB10_20:
	add.s32 	%r137, %r137, 8;
	add.s32 	%r136, %r136, 8;
	add.s32 	%r135, %r135, %r7;
	add.s32 	%r134, %r134, 8;
	add.s32 	%r133, %r133, %r7;
	add.s32 	%r132, %r132, %r7;
	add.s32 	%r131, %r131, %r7;
	add.s32 	%r130, %r130, %r7;
	add.s32 	%r129, %r129, %r7;
	add.s32 	%r128, %r128, %r7;
	add.s32 	%r127, %r127, %r7;
	setp.ne.s32 	%p30, %r136, 0;
	@%p30 bra 	$L__BB10_4;
	add.s32 	%r153, %r137, -3;
$L__BB10_22:
	shl.b32 	%r115, %r87, 1;
	and.b32  	%r116, %r115, 6;
	setp.lt.u32 	%p31, %r116, 3;
	@%p31 bra 	$L__BB10_32;
	add.s32 	%r58, %r153, %r95;
	setp.lt.s32 	%p32, %r58, 0;
	setp.ge.s32 	%p33, %r58, %r88;
	or.pred  	%p34, %p32, %p33;
	@%p34 bra 	$L__BB10_25;
	mad.lo.s32 	%r117, %r58, %r85, %r1;
	mul.wide.s32 	%rd20, %r117, 4;
	add.s64 	%rd21, %rd1, %rd20;
	ld.global.f32 	%f49, [%rd21];
	add.f32 	%f68, %f68, %f49;
	add.s32 	%r150, %r150, 1;
$L__BB10_25:
	add.s32 	%r61, %r58, 1;
	setp.lt.s32 	%p35, %r61, 0;
	setp.ge.s32 	%p36, %r61, %r88;
	or.pred  	%p37, %p35, %p36;
	@%p37 bra 	$L__BB10_27;
	mad.lo.s32 	%r118, %r61, %r85, %r1;
	mul.wide.s32 	%rd22, %r118, 4;
	add.s64 	%rd23, %rd1, %rd22;
	ld.global.f32 	%f50, [%rd23];
	add.f32 	%f68, %f68, %f50;
	add.s32 	%r150, %r150, 1;
$L__BB10_27:
	add.s32 	%r64, %r58, 2;
	setp.lt.s32 	%p38, %r64, 0;
	setp.ge.s32 	%p39, %r64, %r88;
	or.pred  	%p40, %p38, %p39;
	@%p40 bra 	$L__BB10_29;
	mad.lo.s32 	%r119, %r64, %r85, %r1;
	mul.wide.s32 	%rd24, %r119, 4;
	add.s64 	%rd25, %rd1, %rd24;
	ld.global.f32 	%f51, [%rd25];
	add.f32 	%f68, %f68, %f51;
	add.s32 	%r150, %r150, 1;
$L__BB10_29:
	add.s32 	%r67, %r58, 3;
	setp.lt.s32 	%p41, %r67, 0;
	setp.ge.s32 	%p42, %r67, %r88;
	or.pred  	%p43, %p41, %p42;
	@%p43 bra 	$L__BB10_31;
	mad.lo.s32 	%r120, %r67, %r85, %r1;
	mul.wide.s32 	%rd26, %r120, 4;
	add.s64 	%rd27, %rd1, %rd26;
	ld.global.f32 	%f52, [%rd27];
	add.f32 	%f68, %f68, %f52;
	add.s32 	%r150, %r150, 1;
$L__BB10_31:
	add.s32 	%r153, %r153, 4;
$L__BB10_32:
	and.b32  	%r121, %r87, 1;
	setp.eq.b32 	%p44, %r121, 1;
	not.pred 	%p45, %p44;
	@%p45 bra 	$L__BB10_38;
	add.s32 	%r73, %r153, %r95;
	setp.lt.s32 	%p46, %r73, 0;
	setp.ge.s32 	%p47, %r73, %r88;
	or.pred  	%p48, %p46, %p47;
	@%p48 bra 	$L__BB10_35;
	mad.lo.s32 	%r122, %r73, %r85, %r1;
	mul.wide.s32 	%rd28, %r122, 4;
	add.s64 	%rd29, %rd1, %rd28;
	ld.global.f32 	%f53, [%rd29];
	add.f32 	%f68, %f68, %f53;
	add.s32 	%r150, %r150, 1;
$L__BB10_35:
	add.s32 	%r76, %r73, 1;
	setp.lt.s32 	%p49, %r76, 0;
	setp.ge.s32 	%p50, %r76, %r88;
	or.pred  	%p51, %p49, %p50;
	@%p51 bra 	$L__BB10_37;
	mad.lo.s32 	%r123, %r76, %r85, %r1;
	mul.wide.s32 	%rd30, %r123, 4;
	add.s64 	%rd31, %rd1, %rd30;
	ld.global.f32 	%f54, [%rd31];
	add.f32 	%f68, %f68, %f54;
	add.s32 	%r150, %r150, 1;
$L__BB10_37:
	add.s32 	%r153, %r153, 2;
$L__BB10_38:
	add.s32 	%r82, %r153, %r95;
	setp.lt.s32 	%p52, %r82, 0;
	setp.ge.s32 	%p53, %r82, %r88;
	or.pred  	%p54, %p52, %p53;
	@%p54 bra 	$L__BB10_40;
	mad.lo.s32 	%r124, %r82, %r85, %r1;
	mul.wide.s32 	%rd32, %r124, 4;
	add.s64 	%rd33, %rd1, %rd32;
	ld.global.f32 	%f55, [%rd33];
	add.f32 	%f68, %f68, %f55;
	add.s32 	%r150, %r150, 1;
$L__BB10_40:
	cvt.rn.f32.s32 	%f77, %r150;
$L__BB10_41:
	div.rn.f32 	%f56, %f68, %f77;
	cvt.rzi.u32.f32 	%r125, %f56;
	mad.lo.s32 	%r126, %r85, %r95, %r1;
	cvt.s64.s32 	%rd34, %r126;
	cvta.to.global.u64 	%rd35, %rd2;
	add.s64 	%rd36, %rd35, %rd34;
	st.global.u8 	[%rd36], %r125;
$L__BB10_42:
	ret;

}


// ===== COMPILED SASS (sm_100) =====

	.target	sm_100

	.elftype	@"ET_EXEC"


//--------------------- .note.nv.tkinfo           --------------------------
	.section	.note.nv.tkinfo,"",@"SHT_NOTE"
	.sectionflags	@"SHF_NOTE_NV_TKINFO"
	.tkinfo
        /*0018*/ 	.word	0x00000002
        /*0030*/ 	.string	""
        /*0030*/ 	.string	"ptxas"
        /*0030*/ 	.string	"Cuda compilation tools, release 13.0, V13.0.88"
        /*0030*/ 	.string	"Build cuda_13.0.r13.0/compiler.36424714_0"
        /*0030*/ 	.string	"-arch sm_100 -m 64 "



//--------------------- .note.nv.cuinfo           --------------------------
	.section	.note.nv.cuinfo,"",@"SHT_NOTE"
	.sectionflags	@"SHF_NOTE_NV_CUINFO"
        /*0018*/ 	.short	0x0002
        /*001a*/ 	.short	0x0064
        /*001c*/ 	.short	0x0082
	.zero		2


//--------------------- .nv.info                  --------------------------
	.section	.nv.info,"",@"SHT_CUDA_INFO"
	.align	4


	//----- nvinfo : EIATTR_REGCOUNT
	.align		4
        /*0000*/ 	.byte	0x04, 0x2f
        /*0002*/ 	.short	(.L_2 - .L_1)
	.align		4
.L_1:
        /*0004*/ 	.word	index@(_Z18convolution2DNaivePhS_Pfiii)
        /*0008*/ 	.word	0x00000020


	//----- nvinfo : EIATTR_FRAME_SIZE
	.align		4
.L_2:
        /*000c*/ 	.byte	0x04, 0x11
        /*000e*/ 	.short	(.L_4 - .L_3)
	.align		4
.L_3:
        /*0010*/ 	.word	index@(_Z18convolution2DNaivePhS_Pfiii)
        /*0014*/ 	.word	0x00000000


	//----- nvinfo : EIATTR_REGCOUNT
	.align		4
.L_4:
        /*0018*/ 	.byte	0x04, 0x2f
        /*001a*/ 	.short	(.L_6 - .L_5)
	.align		4
.L_5:
        /*001c*/ 	.word	index@(_Z19convolution2DSharedPhS_ii)
        /*0020*/ 	.word	0x00000015


	//----- nvinfo : EIATTR_FRAME_SIZE
	.align		4
.L_6:
        /*0024*/ 	.byte	0x04, 0x11
        /*0026*/ 	.short	(.L_8 - .L_7)
	.align		4
.L_7:
        /*0028*/ 	.word	index@(_Z19convolution2DSharedPhS_ii)
        /*002c*/ 	.word	0x00000000


	//----- nvinfo : EIATTR_REGCOUNT
	.align		4
.L_8:
        /*0030*/ 	.byte	0x04, 0x2f
        /*0032*/ 	.short	(.L_10 - .L_9)
	.align		4
.L_9:
        /*0034*/ 	.word	index@(_Z18sobelEdgeDetectionPhS_ii)
        /*0038*/ 	.word	0x00000014


	//----- nvinfo : EIATTR_FRAME_SIZE
	.align		4
.L_10:
        /*003c*/ 	.byte	0x04, 0x11
        /*003e*/ 	.short	(.L_12 - .L_11)
	.align		4
.L_11:
        /*0040*/ 	.word	index@($__internal_5_$__cuda_sm20_sqrt_rn_f32_slowpath)
        /*0044*/ 	.word	0x00000000


	//----- nvinfo : EIATTR_FRAME_SIZE
	.align		4
.L_12:
        /*0048*/ 	.byte	0x04, 0x11
        /*004a*/ 	.short	(.L_14 - .L_13)
	.align		4
.L_13:
        /*004c*/ 	.word	index@(_Z18sobelEdgeDetectionPhS_ii)
        /*0050*/ 	.word	0x00000000


	//----- nvinfo : EIATTR_REGCOUNT
	.align		4
.L_14:
        /*0054*/ 	.byte	0x04, 0x2f
        /*0056*/ 	.short	(.L_16 - .L_15)
	.align		4
.L_15:
        /*0058*/ 	.word	index@(_Z24sobelEdgeDetectionSharedPhS_ii)
        /*005c*/ 	.word	0x00000010


	//----- nvinfo : EIATTR_FRAME_SIZE
	.align		4
.L_16:
        /*0060*/ 	.byte	0x04, 0x11
        /*0062*/ 	.short	(.L_18 - .L_17)
	.align		4
.L_17:
        /*0064*/ 	.word	index@($__internal_4_$__cuda_sm20_sqrt_rn_f32_slowpath)
        /*0068*/ 	.word	0x00000000


	//----- nvinfo : EIATTR_FRAME_SIZE
	.align		4
.L_18:
        /*006c*/ 	.byte	0x04, 0x11
        /*006e*/ 	.short	(.L_20 - .L_19)
	.align		4
.L_19:
        /*0070*/ 	.word	index@(_Z24sobelEdgeDetectionSharedPhS_ii)
        /*0074*/ 	.word	0x00000000


	//----- nvinfo : EIATTR_REGCOUNT
	.align		4
.L_20:
        /*0078*/ 	.byte	0x04, 0x2f
        /*007a*/ 	.short	(.L_22 - .L_21)
	.align		4
.L_21:
        /*007c*/ 	.word	index@(_Z16computeHistogramPhPjii)
        /*0080*/ 	.word	0x0000000a


	//----- nvinfo : EIATTR_FRAME_SIZE
	.align		4
.L_22:
        /*0084*/ 	.byte	0x04, 0x11
        /*0086*/ 	.short	(.L_24 - .L_23)
	.align		4
.L_23:
        /*0088*/ 	.word	index@(_Z16computeHistogramPhPjii)
        /*008c*/ 	.word	0x00000000


	//----- nvinfo : EIATTR_REGCOUNT
	.align		4
.L_24:
        /*0090*/ 	.byte	0x04, 0x2f
        /*0092*/ 	.short	(.L_26 - .L_25)
	.align		4
.L_25:
        /*0094*/ 	.word	index@(_Z22computeHistogramSharedPhPjii)
        /*0098*/ 	.word	0x0000001a


	//----- nvinfo : EIATTR_FRAME_SIZE
	.align		4
.L_26:
        /*009c*/ 	.byte	0x04, 0x11
        /*009e*/ 	.short	(.L_28 - .L_27)
	.align		4
.L_27:
        /*00a0*/ 	.word	index@(_Z22computeHistogramSharedPhPjii)
        /*00a4*/ 	.word	0x00000000


	//----- nvinfo : EIATTR_REGCOUNT
	.align		4
.L_28:
        /*00a8*/ 	.byte	0x04, 0x2f
        /*00aa*/ 	.short	(.L_30 - .L_29)
	.align		4
.L_29:
        /*00ac*/ 	.word	index@(_Z21histogramEqualizationPhS_Pjiii)
        /*00b0*/ 	.word	0x0000000e


	//----- nvinfo : EIATTR_FRAME_SIZE
	.align		4
.L_30:
        /*00b4*/ 	.byte	0x04, 0x11
        /*00b6*/ 	.short	(.L_32 - .L_31)
	.align		4
.L_31:
        /*00b8*/ 	.word	index@(_Z21histogramEqualizationPhS_Pjiii)
        /*00bc*/ 	.word	0x00000000


	//----- nvinfo : EIATTR_REGCOUNT
	.align		4
.L_32:
        /*00c0*/ 	.byte	0x04, 0x2f
        /*00c2*/ 	.short	(.L_34 - .L_33)
	.align		4
.L_33:
        /*00c4*/ 	.word	index@(_Z15bilateralFilterPhS_iiiff)
        /*00c8*/ 	.word	0x0000001b


	//----- nvinfo : EIATTR_FRAME_SIZE
	.align		4
.L_34:
        /*00cc*/ 	.byte	0x04, 0x11
        /*00ce*/ 	.short	(.L_36 - .L_35)
	.align		4
.L_35:
        /*00d0*/ 	.word	index@($__internal_3_$__cuda_sm3x_div_rn_noftz_f32_slowpath)
        /*00d4*/ 	.word	0x00000000


	//----- nvinfo : EIATTR_FRAME_SIZE
	.align		4
.L_36:
        /*00d8*/ 	.byte	0x04, 0x11
        /*00da*/ 	.short	(.L_38 - .L_37)
	.align		4
.L_37:
        /*00dc*/ 	.word	index@($__internal_2_$__cuda_sm20_sqrt_rn_f32_slowpath)
        /*00e0*/ 	.word	0x00000000


	//----- nvinfo : EIATTR_FRAME_SIZE
	.align		4
.L_38:
        /*00e4*/ 	.byte	0x04, 0x11
        /*00e6*/ 	.short	(.L_40 - .L_39)
	.align		4
.L_39:
        /*00e8*/ 	.word	index@(_Z15bilateralFilterPhS_iiiff)
        /*00ec*/ 	.word	0x00000000


	//----- nvinfo : EIATTR_REGCOUNT
	.align		4
.L_40:
        /*00f0*/ 	.byte	0x04, 0x2f
        /*00f2*/ 	.short	(.L_42 - .L_41)
	.align		4
.L_41:
        /*00f4*/ 	.word	index@(_Z12medianFilterPhS_iii)
        /*00f8*/ 	.word	0x00000014


	//----- nvinfo : EIATTR_FRAME_SIZE
	.align		4
.L_42:
        /*00fc*/ 	.byte	0x04, 0x11
        /*00fe*/ 	.short	(.L_44 - .L_43)
	.align		4
.L_43:
        /*0100*/ 	.word	index@(_Z12medianFilterPhS_iii)
        /*0104*/ 	.word	0x00000020


	//----- nvinfo : EIATTR_REGCOUNT
	.align		4
.L_44:
        /*0108*/ 	.byte	0x04, 0x2f
        /*010a*/ 	.short	(.L_46 - .L_45)
	.align		4
.L_45:
        /*010c*/ 	.word	index@(_Z19boxFilterHorizontalPhPfiii)
        /*0110*/ 	.word	0x00000013


	//----- nvinfo : EIATTR_FRAME_SIZE
	.align		4
.L_46:
        /*0114*/ 	.byte	0x04, 0x11
        /*0116*/ 	.short	(.L_48 - .L_47)
	.align		4
.L_47:
        /*0118*/ 	.word	index@($__internal_1_$__cuda_sm3x_div_rn_noftz_f32_slowpath)
        /*011c*/ 	.word	0x00000000


	//----- nvinfo : EIATTR_FRAME_SIZE
	.align		4
.L_48:
        /*0120*/ 	.byte	0x04, 0x11
        /*0122*/ 	.short	(.L_50 - .L_49)
	.align		4
.L_49:
        /*0124*/ 	.word	index@(_Z19boxFilterHorizontalPhPfiii)
        /*0128*/ 	.word	0x00000000


	//----- nvinfo : EIATTR_REGCOUNT
	.align		4
.L_50:
        /*012c*/ 	.byte	0x04, 0x2f
        /*012e*/ 	.short	(.L_52 - .L_51)
	.align		4
.L_51:
        /*0130*/ 	.word	index@(_Z17boxFilterVerticalPfPhiii)
        /*0134*/ 	.word	0x00000020


	//----- nvinfo : EIATTR_FRAME_SIZE
	.align		4
.L_52:
        /*0138*/ 	.byte	0x04, 0x11
        /*013a*/ 	.short	(.L_54 - .L_53)
	.align		4
.L_53:
        /*013c*/ 	.word	index@($__internal_0_$__cuda_sm3x_div_rn_noftz_f32_slowpath)
        /*0140*/ 	.word	0x00000000


	//----- nvinfo : EIATTR_FRAME_SIZE
	.align		4
.L_54:
        /*0144*/ 	.byte	0x04, 0x11
        /*0146*/ 	.short	(.L_56 - .L_55)
	.align		4
.L_55:
        /*0148*/ 	.word	index@(_Z17boxFilterVerticalPfPhiii)
        /*014c*/ 	.word	0x00000000


	//----- nvinfo : EIATTR_MIN_STACK_SIZE
	.align		4
.L_56:
        /*0150*/ 	.byte	0x04, 0x12
        /*0152*/ 	.short	(.L_58 - .L_57)
	.align		4
.L_57:
        /*0154*/ 	.word	index@(_Z17boxFilterVerticalPfPhiii)
        /*0158*/ 	.word	0x00000000


	//----- nvinfo : EIATTR_MIN_STACK_SIZE
	.align		4
.L_58:
        /*015c*/ 	.byte	0x04, 0x12
        /*015e*/ 	.short	(.L_60 - .L_59)
	.align		4
.L_59:
        /*0160*/ 	.word	index@(_Z19boxFilterHorizontalPhPfiii)
        /*0164*/ 	.word	0x00000000


	//----- nvinfo : EIATTR_MIN_STACK_SIZE
	.align		4
.L_60:
        /*0168*/ 	.byte	0x04, 0x12
        /*016a*/ 	.short	(.L_62 - .L_61)
	.align		4
.L_61:
        /*016c*/ 	.word	index@(_Z12medianFilterPhS_iii)
        /*0170*/ 	.word	0x00000020


	//----- nvinfo : EIATTR_MIN_STACK_SIZE
	.align		4
.L_62:
        /*0174*/ 	.byte	0x04, 0x12
        /*0176*/ 	.short	(.L_64 - .L_63)
	.align		4
.L_63:
        /*0178*/ 	.word	index@(_Z15bilateralFilterPhS_iiiff)
        /*017c*/ 	.word	0x00000000


	//----- nvinfo : EIATTR_MIN_STACK_SIZE
	.align		4
.L_64:
        /*0180*/ 	.byte	0x04, 0x12
        /*0182*/ 	.short	(.L_66 - .L_65)
	.align		4
.L_65:
        /*0184*/ 	.word	index@(_Z21histogramEqualizationPhS_Pjiii)
        /*0188*/ 	.word	0x00000000


	//----- nvinfo : EIATTR_MIN_STACK_SIZE
	.align		4
.L_66:
        /*018c*/ 	.byte	0x04, 0x12
        /*018e*/ 	.short	(.L_68 - .L_67)
	.align		4
.L_67:
        /*0190*/ 	.word	index@(_Z22computeHistogramSharedPhPjii)
        /*0194*/ 	.word	0x00000000


	//----- nvinfo : EIATTR_MIN_STACK_SIZE
	.align		4
.L_68:
        /*0198*/ 	.byte	0x04, 0x12
        /*019a*/ 	.short	(.L_70 - .L_69)
	.align		4
.L_69:
        /*019c*/ 	.word	index@(_Z16computeHistogramPhPjii)
        /*01a0*/ 	.word	0x00000000


	//----- nvinfo : EIATTR_MIN_STACK_SIZE
	.align		4
.L_70:
        /*01a4*/ 	.byte	0x04, 0x12
        /*01a6*/ 	.short	(.L_72 - .L_71)
	.align		4
.L_71:
        /*01a8*/ 	.word	index@(_Z24sobelEdgeDetectionSharedPhS_ii)
        /*01ac*/ 	.word	0x00000000


	//----- nvinfo : EIATTR_MIN_STACK_SIZE
	.align		4
.L_72:
        /*01b0*/ 	.byte	0x04, 0x12
        /*01b2*/ 	.short	(.L_74 - .L_73)
	.align		4
.L_73:
        /*01b4*/ 	.word	index@(_Z18sobelEdgeDetectionPhS_ii)
        /*01b8*/ 	.word	0x00000000


	//----- nvinfo : EIATTR_MIN_STACK_SIZE
	.align		4
.L_74:
        /*01bc*/ 	.byte	0x04, 0x12
        /*01be*/ 	.short	(.L_76 - .L_75)
	.align		4
.L_75:
        /*01c0*/ 	.word	index@(_Z19convolution2DSharedPhS_ii)
        /*01c4*/ 	.word	0x00000000


	//----- nvinfo : EIATTR_MIN_STACK_SIZE
	.align		4
.L_76:
        /*01c8*/ 	.byte	0x04, 0x12
        /*01ca*/ 	.short	(.L_78 - .L_77)
	.align		4
.L_77:
        /*01cc*/ 	.word	index@(_Z18convolution2DNaivePhS_Pfiii)
        /*01d0*/ 	.word	0x00000000
.L_78:


//--------------------- .nv.compat                --------------------------
	.section	.nv.compat,"",@"SHT_CUDA_COMPAT_INFO"
	.align	4
        /*0000*/ 	.byte	0x02, 0x09, 0x00, 0x00, 0x02, 0x02, 0x01, 0x00, 0x02, 0x05, 0x05, 0x00, 0x03, 0x07, 0x01, 0x01
        /*0010*/ 	.byte	0x02, 0x03, 0x00, 0x00, 0x02, 0x06, 0x01, 0x00, 0x04, 0x0b, 0x08, 0x00, 0x01, 0x00, 0x00, 0x00
        /*0020*/ 	.byte	0x00, 0x00, 0x00, 0x00


//--------------------- .nv.info._Z17boxFilterVerticalPfPhiii --------------------------
	.section	.nv.info._Z17boxFilterVerticalPfPhiii,"",@"SHT_CUDA_INFO"
	.sectionflags	@""
	.align	4


	//----- nvinfo : EIATTR_CUDA_API_VERSION
	.align		4
        /*0000*/ 	.byte	0x04, 0x37
        /*0002*/ 	.short	(.L_80 - .L_79)
.L_79:
        /*0004*/ 	.word	0x00000082


	//----- nvinfo : EIATTR_KPARAM_INFO
	.align		4
.L_80:
        /*0008*/ 	.byte	0x04, 0x17
        /*000a*/ 	.short	(.L_82 - .L_81)
.L_81:
        /*000c*/ 	.word	0x00000000
        /*0010*/ 	.short	0x0004
        /*0012*/ 	.short	0x0018
        /*0014*/ 	.byte	0x00, 0xf0, 0x11, 0x00


	//----- nvinfo : EIATTR_KPARAM_INFO
	.align		4
.L_82:
        /*0018*/ 	.byte	0x04, 0x17
        /*001a*/ 	.short	(.L_84 - .L_83)
.L_83:
        /*001c*/ 	.word	0x00000000
        /*0020*/ 	.short	0x0003
        /*0022*/ 	.short	0x0014
        /*0024*/ 	.byte	0x00, 0xf0, 0x11, 0x00


	//----- nvinfo : EIATTR_KPARAM_INFO
	.align		4
.L_84:
        /*0028*/ 	.byte	0x04, 0x17
        /*002a*/ 	.short	(.L_86 - .L_85)
.L_85:
        /*002c*/ 	.word	0x00000000
        /*0030*/ 	.short	0x0002
        /*0032*/ 	.short	0x0010
        /*0034*/ 	.byte	0x00, 0xf0, 0x11, 0x00


	//----- nvinfo : EIATTR_KPARAM_INFO
	.align		4
.L_86:
        /*0038*/ 	.byte	0x04, 0x17
        /*003a*/ 	.short	(.L_88 - .L_87)
.L_87:
        /*003c*/ 	.word	0x00000000
        /*0040*/ 	.short	0x0001
        /*0042*/ 	.short	0x0008
        /*0044*/ 	.byte	0x00, 0xf5, 0x21, 0x00


	//----- nvinfo : EIATTR_KPARAM_INFO
	.align		4
.L_88:
        /*0048*/ 	.byte	0x04, 0x17
        /*004a*/ 	.short	(.L_90 - .L_89)
.L_89:
        /*004c*/ 	.word	0x00000000
        /*0050*/ 	.short	0x0000
        /*0052*/ 	.short	0x0000
        /*0054*/ 	.byte	0x00, 0xf5, 0x21, 0x00


	//----- nvinfo : EIATTR_SPARSE_MMA_MASK
	.align		4
.L_90:
        /*0058*/ 	.byte	0x03, 0x50
        /*005a*/ 	.short	0x0000


	//----- nvinfo : EIATTR_MAXREG_COUNT
	.align		4
        /*005c*/ 	.byte	0x03, 0x1b
        /*005e*/ 	.short	0x00ff


	//----- nvinfo : EIATTR_MERCURY_ISA_VERSION
	.align		4
        /*0060*/ 	.byte	0x03, 0x5f
        /*0062*/ 	.short	0x0101


	//----- nvinfo : EIATTR_VRC_CTA_INIT_COUNT
	.align		4
        /*0064*/ 	.byte	0x02, 0x4a
	.zero		1
	.zero		1


	//----- nvinfo : EIATTR_EXIT_INSTR_OFFSETS
	.align		4
        /*0068*/ 	.byte	0x04, 0x1c
        /*006a*/ 	.short	(.L_92 - .L_91)


	//   ....[0]....
.L_91:
        /*006c*/ 	.word	0x000000d0


	//   ....[1]....
        /*0070*/ 	.word	0x00000e00


	//----- nvinfo : EIATTR_CRS_STACK_SIZE
	.align		4
.L_92:
        /*0074*/ 	.byte	0x04, 0x1e
        /*0076*/ 	.short	(.L_94 - .L_93)
.L_93:
        /*0078*/ 	.word	0x00000000


	//----- nvinfo : EIATTR_CBANK_PARAM_SIZE
	.align		4
.L_94:
        /*007c*/ 	.byte	0x03, 0x19
        /*007e*/ 	.short	0x001c


	//----- nvinfo : EIATTR_PARAM_CBANK
	.align		4
        /*0080*/ 	.byte	0x04, 0x0a
        /*0082*/ 	.short	(.L_96 - .L_95)
	.align		4
.L_95:
        /*0084*/ 	.word	index@(.nv.constant0._Z17boxFilterVerticalPfPhiii)
        /*0088*/ 	.short	0x0380
        /*008a*/ 	.short	0x001c


	//----- nvinfo : EIATTR_SW_WAR
	.align		4
.L_96:
        /*008c*/ 	.byte	0x04, 0x36
        /*008e*/ 	.short	(.L_98 - .L_97)
.L_97:
        /*0090*/ 	.word	0x00000008
.L_98:


//--------------------- .nv.info._Z19boxFilterHorizontalPhPfiii --------------------------
	.section	.nv.info._Z19boxFilterHorizontalPhPfiii,"",@"SHT_CUDA_INFO"
	.sectionflags	@""
	.align	4


	//----- nvinfo : EIATTR_CUDA_API_VERSION
	.align		4
        /*0000*/ 	.byte	0x04, 0x37
        /*0002*/ 	.short	(.L_100 - .L_99)
.L_99:
        /*0004*/ 	.word	0x00000082


	//----- nvinfo : EIATTR_KPARAM_INFO
	.align		4
.L_100:
        /*0008*/ 	.byte	0x04, 0x17
        /*000a*/ 	.short	(.L_102 - .L_101)
.L_101:
        /*000c*/ 	.word	0x00000000
        /*0010*/ 	.short	0x0004
        /*0012*/ 	.short	0x0018
        /*0014*/ 	.byte	0x00, 0xf0, 0x11, 0x00


	//----- nvinfo : EIATTR_KPARAM_INFO
	.align		4
.L_102:
        /*0018*/ 	.byte	0x04, 0x17
        /*001a*/ 	.short	(.L_104 - .L_103)
.L_103:
        /*001c*/ 	.word	0x00000000
        /*0020*/ 	.short	0x0003
        /*0022*/ 	.short	0x0014
        /*0024*/ 	.byte	0x00, 0xf0, 0x11, 0x00


	//----- nvinfo : EIATTR_KPARAM_INFO
	.align		4
.L_104:
        /*0028*/ 	.byte	0x04, 0x17
        /*002a*/ 	.short	(.L_106 - .L_105)
.L_105:
        /*002c*/ 	.word	0x00000000
        /*0030*/ 	.short	0x0002
        /*0032*/ 	.short	0x0010
        /*0034*/ 	.byte	0x00, 0xf0, 0x11, 0x00


	//----- nvinfo : EIATTR_KPARAM_INFO
	.align		4
.L_106:
        /*0038*/ 	.byte	0x04, 0x17
        /*003a*/ 	.short	(.L_108 - .L_107)
.L_107:
        /*003c*/ 	.word	0x00000000
        /*0040*/ 	.short	0x0001
        /*0042*/ 	.short	0x0008
        /*0044*/ 	.byte	0x00, 0xf5, 0x21, 0x00


	//----- nvinfo : EIATTR_KPARAM_INFO
	.align		4
.L_108:
        /*0048*/ 	.byte	0x04, 0x17
        /*004a*/ 	.short	(.L_110 - .L_109)
.L_109:
        /*004c*/ 	.word	0x00000000
        /*0050*/ 	.short	0x0000
        /*0052*/ 	.short	0x0000
        /*0054*/ 	.byte	0x00, 0xf5, 0x21, 0x00


	//----- nvinfo : EIATTR_SPARSE_MMA_MASK
	.align		4
.L_110:
        /*0058*/ 	.byte	0x03, 0x50
        /*005a*/ 	.short	0x0000


	//----- nvinfo : EIATTR_MAXREG_COUNT
	.align		4
        /*005c*/ 	.byte	0x03, 0x1b
        /*005e*/ 	.short	0x00ff


	//----- nvinfo : EIATTR_MERCURY_ISA_VERSION
	.align		4
        /*0060*/ 	.byte	0x03, 0x5f
        /*0062*/ 	.short	0x0101


	//----- nvinfo : EIATTR_VRC_CTA_INIT_COUNT
	.align		4
        /*0064*/ 	.byte	0x02, 0x4a
	.zero		1
	.zero		1


	//----- nvinfo : EIATTR_EXIT_INSTR_OFFSETS
	.align		4
        /*0068*/ 	.byte	0x04, 0x1c
        /*006a*/ 	.short	(.L_112 - .L_111)


	//   ....[0]....
.L_111:
        /*006c*/ 	.word	0x000000c0


	//   ....[1]....
        /*0070*/ 	.word	0x00000c30


	//----- nvinfo : EIATTR_CRS_STACK_SIZE
	.align		4
.L_112:
        /*0074*/ 	.byte	0x04, 0x1e
        /*0076*/ 	.short	(.L_114 - .L_113)
.L_113:
        /*0078*/ 	.word	0x00000000


	//----- nvinfo : EIATTR_CBANK_PARAM_SIZE
	.align		4
.L_114:
        /*007c*/ 	.byte	0x03, 0x19
        /*007e*/ 	.short	0x001c


	//----- nvinfo : EIATTR_PARAM_CBANK
	.align		4
        /*0080*/ 	.byte	0x04, 0x0a
        /*0082*/ 	.short	(.L_116 - .L_115)
	.align		4
.L_115:
        /*0084*/ 	.word	index@(.nv.constant0._Z19boxFilterHorizontalPhPfiii)
        /*0088*/ 	.short	0x0380
        /*008a*/ 	.short	0x001c


	//----- nvinfo : EIATTR_SW_WAR
	.align		4
.L_116:
        /*008c*/ 	.byte	0x04, 0x36
        /*008e*/ 	.short	(.L_118 - .L_117)
.L_117:
        /*0090*/ 	.word	0x00000008
.L_118:


//--------------------- .nv.info._Z12medianFilterPhS_iii --------------------------
	.section	.nv.info._Z12medianFilterPhS_iii,"",@"SHT_CUDA_INFO"
	.sectionflags	@""
	.align	4


	//----- nvinfo : EIATTR_CUDA_API_VERSION
	.align		4
        /*0000*/ 	.byte	0x04, 0x37
        /*0002*/ 	.short	(.L_120 - .L_119)
.L_119:
        /*0004*/ 	.word	0x00000082


	//----- nvinfo : EIATTR_KPARAM_INFO
	.align		4
.L_120:
        /*0008*/ 	.byte	0x04, 0x17
        /*000a*/ 	.short	(.L_122 - .L_121)
.L_121:
        /*000c*/ 	.word	0x00000000
        /*0010*/ 	.short	0x0004
        /*0012*/ 	.short	0x0018
        /*0014*/ 	.byte	0x00, 0xf0, 0x11, 0x00


	//----- nvinfo : EIATTR_KPARAM_INFO
	.align		4
.L_122:
        /*0018*/ 	.byte	0x04, 0x17
        /*001a*/ 	.short	(.L_124 - .L_123)
.L_123:
        /*001c*/ 	.word	0x00000000
        /*0020*/ 	.short	0x0003
        /*0022*/ 	.short	0x0014
        /*0024*/ 	.byte	0x00, 0xf0, 0x11, 0x00


	//----- nvinfo : EIATTR_KPARAM_INFO
	.align		4
.L_124:
        /*0028*/ 	.byte	0x04, 0x17
        /*002a*/ 	.short	(.L_126 - .L_125)
.L_125:
        /*002c*/ 	.word	0x00000000
        /*0030*/ 	.short	0x0002
        /*0032*/ 	.short	0x0010
        /*0034*/ 	.byte	0x00, 0xf0, 0x11, 0x00


	//----- nvinfo : EIATTR_KPARAM_INFO
	.align		4
.L_126:
        /*0038*/ 	.byte	0x04, 0x17
        /*003a*/ 	.short	(.L_128 - .L_127)
.L_127:
        /*003c*/ 	.word	0x00000000
        /*0040*/ 	.short	0x0001
        /*0042*/ 	.short	0x0008
        /*0044*/ 	.byte	0x00, 0xf5, 0x21, 0x00


	//----- nvinfo : EIATTR_KPARAM_INFO
	.align		4
.L_128:
        /*0048*/ 	.byte	0x04, 0x17
        /*004a*/ 	.short	(.L_130 - .L_129)
.L_129:
        /*004c*/ 	.word	0x00000000
        /*0050*/ 	.short	0x0000
        /*0052*/ 	.short	0x0000
        /*0054*/ 	.byte	0x00, 0xf5, 0x21, 0x00


	//----- nvinfo : EIATTR_SPARSE_MMA_MASK
	.align		4
.L_130:
        /*0058*/ 	.byte	0x03, 0x50
        /*005a*/ 	.short	0x0000


	//----- nvinfo : EIATTR_MAXREG_COUNT
	.align		4
        /*005c*/ 	.byte	0x03, 0x1b
        /*005e*/ 	.short	0x00ff


	//----- nvinfo : EIATTR_MERCURY_ISA_VERSION
	.align		4
        /*0060*/ 	.byte	0x03, 0x5f
        /*0062*/ 	.short	0x0101


	//----- nvinfo : EIATTR_VRC_CTA_INIT_COUNT
	.align		4
        /*0064*/ 	.byte	0x02, 0x4a
	.zero		1
	.zero		1


	//----- nvinfo : EIATTR_EXIT_INSTR_OFFSETS
	.align		4
        /*0068*/ 	.byte	0x04, 0x1c
        /*006a*/ 	.short	(.L_132 - .L_131)


	//   ....[0]....
.L_131:
        /*006c*/ 	.word	0x000000d0


	//   ....[1]....
        /*0070*/ 	.word	0x00001280


	//----- nvinfo : EIATTR_CRS_STACK_SIZE
	.align		4
.L_132:
        /*0074*/ 	.byte	0x04, 0x1e
        /*0076*/ 	.short	(.L_134 - .L_133)
.L_133:
        /*0078*/ 	.word	0x00000000


	//----- nvinfo : EIATTR_CBANK_PARAM_SIZE
	.align		4
.L_134:
        /*007c*/ 	.byte	0x03, 0x19
        /*007e*/ 	.short	0x001c


	//----- nvinfo : EIATTR_PARAM_CBANK
	.align		4
        /*0080*/ 	.byte	0x04, 0x0a
        /*0082*/ 	.short	(.L_136 - .L_135)
	.align		4
.L_135:
        /*0084*/ 	.word	index@(.nv.constant0._Z12medianFilterPhS_iii)
        /*0088*/ 	.short	0x0380
        /*008a*/ 	.short	0x001c


	//----- nvinfo : EIATTR_SW_WAR
	.align		4
.L_136:
        /*008c*/ 	.byte	0x04, 0x36
        /*008e*/ 	.short	(.L_138 - .L_137)
.L_137:
        /*0090*/ 	.word	0x00000008
.L_138:


//--------------------- .nv.info._Z15bilateralFilterPhS_iiiff --------------------------
	.section	.nv.info._Z15bilateralFilterPhS_iiiff,"",@"SHT_CUDA_INFO"
	.sectionflags	@""
	.align	4


	//----- nvinfo : EIATTR_CUDA_API_VERSION
	.align		4
        /*0000*/ 	.byte	0x04, 0x37
        /*0002*/ 	.short	(.L_140 - .L_139)
.L_139:
        /*0004*/ 	.word	0x00000082


	//----- nvinfo : EIATTR_KPARAM_INFO
	.align		4
.L_140:
        /*0008*/ 	.byte	0x04, 0x17
        /*000a*/ 	.short	(.L_142 - .L_141)
.L_141:
        /*000c*/ 	.word	0x00000000
        /*0010*/ 	.short	0x0006
        /*0012*/ 	.short	0x0020
        /*0014*/ 	.byte	0x00, 0xf0, 0x11, 0x00


	//----- nvinfo : EIATTR_KPARAM_INFO
	.align		4
.L_142:
        /*0018*/ 	.byte	0x04, 0x17
        /*001a*/ 	.short	(.L_144 - .L_143)
.L_143:
        /*001c*/ 	.word	0x00000000
        /*0020*/ 	.short	0x0005
        /*0022*/ 	.short	0x001c
        /*0024*/ 	.byte	0x00, 0xf0, 0x11, 0x00


	//----- nvinfo : EIATTR_KPARAM_INFO
	.align		4
.L_144:
        /*0028*/ 	.byte	0x04, 0x17
        /*002a*/ 	.short	(.L_146 - .L_145)
.L_145:
        /*002c*/ 	.word	0x00000000
        /*0030*/ 	.short	0x0004
        /*0032*/ 	.short	0x0018
        /*0034*/ 	.byte	0x00, 0xf0, 0x11, 0x00


	//----- nvinfo : EIATTR_KPARAM_INFO
	.align		4
.L_146:
        /*0038*/ 	.byte	0x04, 0x17
        /*003a*/ 	.short	(.L_148 - .L_147)
.L_147:
        /*003c*/ 	.word	0x00000000
        /*0040*/ 	.short	0x0003
        /*0042*/ 	.short	0x0014
        /*0044*/ 	.byte	0x00, 0xf0, 0x11, 0x00


	//----- nvinfo : EIATTR_KPARAM_INFO
	.align		4
.L_148:
        /*0048*/ 	.byte	0x04, 0x17
        /*004a*/ 	.short	(.L_150 - .L_149)
.L_149:
        /*004c*/ 	.word	0x00000000
        /*0050*/ 	.short	0x0002
        /*0052*/ 	.short	0x0010
        /*0054*/ 	.byte	0x00, 0xf0, 0x11, 0x00


	//----- nvinfo : EIATTR_KPARAM_INFO
	.align		4
.L_150:
        /*0058*/ 	.byte	0x04, 0x17
        /*005a*/ 	.short	(.L_152 - .L_151)
.L_151:
        /*005c*/ 	.word	0x00000000
        /*0060*/ 	.short	0x0001
        /*0062*/ 	.short	0x0008
        /*0064*/ 	.byte	0x00, 0xf5, 0x21, 0x00


	//----- nvinfo : EIATTR_KPARAM_INFO
	.align		4
.L_152:
        /*0068*/ 	.byte	0x04, 0x17
        /*006a*/ 	.short	(.L_154 - .L_153)
.L_153:
        /*006c*/ 	.word	0x00000000
        /*0070*/ 	.short	0x0000
        /*0072*/ 	.short	0x0000
        /*0074*/ 	.byte	0x00, 0xf5, 0x21, 0x00


	//----- nvinfo : EIATTR_SPARSE_MMA_MASK
	.align		4
.L_154:
        /*0078*/ 	.byte	0x03, 0x50
        /*007a*/ 	.short	0x0000


	//----- nvinfo : EIATTR_MAXREG_COUNT
	.align		4
        /*007c*/ 	.byte	0x03, 0x1b
        /*007e*/ 	.short	0x00ff


	//----- nvinfo : EIATTR_MERCURY_ISA_VERSION
	.align		4
        /*0080*/ 	.byte	0x03, 0x5f
        /*0082*/ 	.short	0x0101


	//----- nvinfo : EIATTR_VRC_CTA_INIT_COUNT
	.align		4
        /*0084*/ 	.byte	0x02, 0x4a
	.zero		1
	.zero		1


	//----- nvinfo : EIATTR_EXIT_INSTR_OFFSETS
	.align		4
        /*0088*/ 	.byte	0x04, 0x1c
        /*008a*/ 	.short	(.L_156 - .L_155)


	//   ....[0]....
.L_155:
        /*008c*/ 	.word	0x000000c0


	//   ....[1]....
        /*0090*/ 	.word	0x00001480


	//----- nvinfo : EIATTR_CRS_STACK_SIZE
	.align		4
.L_156:
        /*0094*/ 	.byte	0x04, 0x1e
        /*0096*/ 	.short	(.L_158 - .L_157)
.L_157:
        /*0098*/ 	.word	0x00000000


	//----- nvinfo : EIATTR_CBANK_PARAM_SIZE
	.align		4
.L_158:
        /*009c*/ 	.byte	0x03, 0x19
        /*009e*/ 	.short	0x0024


	//----- nvinfo : EIATTR_PARAM_CBANK
	.align		4
        /*00a0*/ 	.byte	0x04, 0x0a
        /*00a2*/ 	.short	(.L_160 - .L_159)
	.align		4
.L_159:
        /*00a4*/ 	.word	index@(.nv.constant0._Z15bilateralFilterPhS_iiiff)
        /*00a8*/ 	.short	0x0380
        /*00aa*/ 	.short	0x0024


	//----- nvinfo : EIATTR_SW_WAR
	.align		4
.L_160:
        /*00ac*/ 	.byte	0x04, 0x36
        /*00ae*/ 	.short	(.L_162 - .L_161)
.L_161:
        /*00b0*/ 	.word	0x00000008
.L_162:


//--------------------- .nv.info._Z21histogramEqualizationPhS_Pjiii --------------------------
	.section	.nv.info._Z21histogramEqualizationPhS_Pjiii,"",@"SHT_CUDA_INFO"
	.sectionflags	@""
	.align	4


	//----- nvinfo : EIATTR_CUDA_API_VERSION
	.align		4
        /*0000*/ 	.byte	0x04, 0x37
        /*0002*/ 	.short	(.L_164 - .L_163)
.L_163:
        /*0004*/ 	.word	0x00000082


	//----- nvinfo : EIATTR_KPARAM_INFO
	.align		4
.L_164:
        /*0008*/ 	.byte	0x04, 0x17
        /*000a*/ 	.short	(.L_166 - .L_165)
.L_165:
        /*000c*/ 	.word	0x00000000
        /*0010*/ 	.short	0x0005
        /*0012*/ 	.short	0x0020
        /*0014*/ 	.byte	0x00, 0xf0, 0x11, 0x00


	//----- nvinfo : EIATTR_KPARAM_INFO
	.align		4
.L_166:
        /*0018*/ 	.byte	0x04, 0x17
        /*001a*/ 	.short	(.L_168 - .L_167)
.L_167:
        /*001c*/ 	.word	0x00000000
        /*0020*/ 	.short	0x0004
        /*0022*/ 	.short	0x001c
        /*0024*/ 	.byte	0x00, 0xf0, 0x11, 0x00


	//----- nvinfo : EIATTR_KPARAM_INFO
	.align		4
.L_168:
        /*0028*/ 	.byte	0x04, 0x17
        /*002a*/ 	.short	(.L_170 - .L_169)
.L_169:
        /*002c*/ 	.word	0x00000000
        /*0030*/ 	.short	0x0003
        /*0032*/ 	.short	0x0018
        /*0034*/ 	.byte	0x00, 0xf0, 0x11, 0x00


	//----- nvinfo : EIATTR_KPARAM_INFO
	.align		4
.L_170:
        /*0038*/ 	.byte	0x04, 0x17
        /*003a*/ 	.short	(.L_172 - .L_171)
.L_171:
        /*003c*/ 	.word	0x00000000
        /*0040*/ 	.short	0x0002
        /*0042*/ 	.short	0x0010
        /*0044*/ 	.byte	0x00, 0xf5, 0x21, 0x00


	//----- nvinfo : EIATTR_KPARAM_INFO
	.align		4
.L_172:
        /*0048*/ 	.byte	0x04, 0x17
        /*004a*/ 	.short	(.L_174 - .L_173)
.L_173:
        /*004c*/ 	.word	0x00000000
        /*0050*/ 	.short	0x0001
        /*0052*/ 	.short	0x0008
        /*0054*/ 	.byte	0x00, 0xf5, 0x21, 0x00


	//----- nvinfo : EIATTR_KPARAM_INFO
	.align		4
.L_174:
        /*0058*/ 	.byte	0x04, 0x17
        /*005a*/ 	.short	(.L_176 - .L_175)
.L_175:
        /*005c*/ 	.word	0x00000000
        /*0060*/ 	.short	0x0000
        /*0062*/ 	.short	0x0000
        /*0064*/ 	.byte	0x00, 0xf5, 0x21, 0x00


	//----- nvinfo : EIATTR_SPARSE_MMA_MASK
	.align		4
.L_176:
        /*0068*/ 	.byte	0x03, 0x50
        /*006a*/ 	.short	0x0000


	//----- nvinfo : EIATTR_MAXREG_COUNT
	.align		4
        /*006c*/ 	.byte	0x03, 0x1b
        /*006e*/ 	.short	0x00ff


	//----- nvinfo : EIATTR_MERCURY_ISA_VERSION
	.align		4
        /*0070*/ 	.byte	0x03, 0x5f
        /*0072*/ 	.short	0x0101


	//----- nvinfo : EIATTR_VRC_CTA_INIT_COUNT
	.align		4
        /*0074*/ 	.byte	0x02, 0x4a
	.zero		1
	.zero		1


	//----- nvinfo : EIATTR_EXIT_INSTR_OFFSETS
	.align		4
        /*0078*/ 	.byte	0x04, 0x1c
        /*007a*/ 	.short	(.L_178 - .L_177)


	//   ....[0]....
.L_177:
        /*007c*/ 	.word	0x000000c0


	//   ....[1]....
        /*0080*/ 	.word	0x00000330


	//----- nvinfo : EIATTR_CBANK_PARAM_SIZE
	.align		4
.L_178:
        /*0084*/ 	.byte	0x03, 0x19
        /*0086*/ 	.short	0x0024


	//----- nvinfo : EIATTR_PARAM_CBANK
	.align		4
        /*0088*/ 	.byte	0x04, 0x0a
        /*008a*/ 	.short	(.L_180 - .L_179)
	.align		4
.L_179:
        /*008c*/ 	.word	index@(.nv.constant0._Z21histogramEqualizationPhS_Pjiii)
        /*0090*/ 	.short	0x0380
        /*0092*/ 	.short	0x0024


	//----- nvinfo : EIATTR_SW_WAR
	.align		4
.L_180:
        /*0094*/ 	.byte	0x04, 0x36
        /*0096*/ 	.short	(.L_182 - .L_181)
.L_181:
        /*0098*/ 	.word	0x00000008
.L_182:


//--------------------- .nv.info._Z22computeHistogramSharedPhPjii --------------------------
	.section	.nv.info._Z22computeHistogramSharedPhPjii,"",@"SHT_CUDA_INFO"
	.sectionflags	@""
	.align	4


	//----- nvinfo : EIATTR_CUDA_API_VERSION
	.align		4
        /*0000*/ 	.byte	0x04, 0x37
        /*0002*/ 	.short	(.L_184 - .L_183)
.L_183:
        /*0004*/ 	.word	0x00000082


	//----- nvinfo : EIATTR_KPARAM_INFO
	.align		4
.L_184:
        /*0008*/ 	.byte	0x04, 0x17
        /*000a*/ 	.short	(.L_186 - .L_185)
.L_185:
        /*000c*/ 	.word	0x00000000
        /*0010*/ 	.short	0x0003
        /*0012*/ 	.short	0x0014
        /*0014*/ 	.byte	0x00, 0xf0, 0x11, 0x00


	//----- nvinfo : EIATTR_KPARAM_INFO
	.align		4
.L_186:
        /*0018*/ 	.byte	0x04, 0x17
        /*001a*/ 	.short	(.L_188 - .L_187)
.L_187:
        /*001c*/ 	.word	0x00000000
        /*0020*/ 	.short	0x0002
        /*0022*/ 	.short	0x0010
        /*0024*/ 	.byte	0x00, 0xf0, 0x11, 0x00


	//----- nvinfo : EIATTR_KPARAM_INFO
	.align		4
.L_188:
        /*0028*/ 	.byte	0x04, 0x17
        /*002a*/ 	.short	(.L_190 - .L_189)
.L_189:
        /*002c*/ 	.word	0x00000000
        /*0030*/ 	.short	0x0001
        /*0032*/ 	.short	0x0008
        /*0034*/ 	.byte	0x00, 0xf5, 0x21, 0x00


	//----- nvinfo : EIATTR_KPARAM_INFO
	.align		4
.L_190:
        /*0038*/ 	.byte	0x04, 0x17
        /*003a*/ 	.short	(.L_192 - .L_191)
.L_191:
        /*003c*/ 	.word	0x00000000
        /*0040*/ 	.short	0x0000
        /*0042*/ 	.short	0x0000
        /*0044*/ 	.byte	0x00, 0xf5, 0x21, 0x00


	//----- nvinfo : EIATTR_SPARSE_MMA_MASK
	.align		4
.L_192:
        /*0048*/ 	.byte	0x03, 0x50
        /*004a*/ 	.short	0x0000


	//----- nvinfo : EIATTR_MAXREG_COUNT
	.align		4
        /*004c*/ 	.byte	0x03, 0x1b
        /*004e*/ 	.short	0x00ff


	//----- nvinfo : EIATTR_NUM_BARRIERS
	.align		4
        /*0050*/ 	.byte	0x02, 0x4c
        /*0052*/ 	.byte	0x01
	.zero		1


	//----- nvinfo : EIATTR_MERCURY_ISA_VERSION
	.align		4
        /*0054*/ 	.byte	0x03, 0x5f
        /*0056*/ 	.short	0x0101


	//----- nvinfo : EIATTR_VRC_CTA_INIT_COUNT
	.align		4
        /*0058*/ 	.byte	0x02, 0x4a
	.zero		1
	.zero		1


	//----- nvinfo : EIATTR_EXIT_INSTR_OFFSETS
	.align		4
        /*005c*/ 	.byte	0x04, 0x1c
        /*005e*/ 	.short	(.L_194 - .L_193)


	//   ....[0]....
.L_193:
        /*0060*/ 	.word	0x00000600


	//   ....[1]....
        /*0064*/ 	.word	0x000009b0


	//   ....[2]....
        /*0068*/ 	.word	0x00000cb0


	//----- nvinfo : EIATTR_CRS_STACK_SIZE
	.align		4
.L_194:
        /*006c*/ 	.byte	0x04, 0x1e
        /*006e*/ 	.short	(.L_196 - .L_195)
.L_195:
        /*0070*/ 	.word	0x00000000


	//----- nvinfo : EIATTR_CBANK_PARAM_SIZE
	.align		4
.L_196:
        /*0074*/ 	.byte	0x03, 0x19
        /*0076*/ 	.short	0x0018


	//----- nvinfo : EIATTR_PARAM_CBANK
	.align		4
        /*0078*/ 	.byte	0x04, 0x0a
        /*007a*/ 	.short	(.L_198 - .L_197)
	.align		4
.L_197:
        /*007c*/ 	.word	index@(.nv.constant0._Z22computeHistogramSharedPhPjii)
        /*0080*/ 	.short	0x0380
        /*0082*/ 	.short	0x0018


	//----- nvinfo : EIATTR_SW_WAR
	.align		4
.L_198:
        /*0084*/ 	.byte	0x04, 0x36
        /*0086*/ 	.short	(.L_200 - .L_199)
.L_199:
        /*0088*/ 	.word	0x00000008
.L_200:


//--------------------- .nv.info._Z16computeHistogramPhPjii --------------------------
	.section	.nv.info._Z16computeHistogramPhPjii,"",@"SHT_CUDA_INFO"
	.sectionflags	@""
	.align	4


	//----- nvinfo : EIATTR_CUDA_API_VERSION
	.align		4
        /*0000*/ 	.byte	0x04, 0x37
        /*0002*/ 	.short	(.L_202 - .L_201)
.L_201:
        /*0004*/ 	.word	0x00000082


	//----- nvinfo : EIATTR_KPARAM_INFO
	.align		4
.L_202:
        /*0008*/ 	.byte	0x04, 0x17
        /*000a*/ 	.short	(.L_204 - .L_203)
.L_203:
        /*000c*/ 	.word	0x00000000
        /*0010*/ 	.short	0x0003
        /*0012*/ 	.short	0x0014
        /*0014*/ 	.byte	0x00, 0xf0, 0x11, 0x00


	//----- nvinfo : EIATTR_KPARAM_INFO
	.align		4
.L_204:
        /*0018*/ 	.byte	0x04, 0x17
        /*001a*/ 	.short	(.L_206 - .L_205)
.L_205:
        /*001c*/ 	.word	0x00000000
        /*0020*/ 	.short	0x0002
        /*0022*/ 	.short	0x0010
        /*0024*/ 	.byte	0x00, 0xf0, 0x11, 0x00


	//----- nvinfo : EIATTR_KPARAM_INFO
	.align		4
.L_206:
        /*0028*/ 	.byte	0x04, 0x17
        /*002a*/ 	.short	(.L_208 - .L_207)
.L_207:
        /*002c*/ 	.word	0x00000000
        /*0030*/ 	.short	0x0001
        /*0032*/ 	.short	0x0008
        /*0034*/ 	.byte	0x00, 0xf5, 0x21, 0x00


	//----- nvinfo : EIATTR_KPARAM_INFO
	.align		4
.L_208:
        /*0038*/ 	.byte	0x04, 0x17
        /*003a*/ 	.short	(.L_210 - .L_209)
.L_209:
        /*003c*/ 	.word	0x00000000
        /*0040*/ 	.short	0x0000
        /*0042*/ 	.short	0x0000
        /*0044*/ 	.byte	0x00, 0xf5, 0x21, 0x00


	//----- nvinfo : EIATTR_SPARSE_MMA_MASK
	.align		4
.L_210:
        /*0048*/ 	.byte	0x03, 0x50
        /*004a*/ 	.short	0x0000


	//----- nvinfo : EIATTR_MAXREG_COUNT
	.align		4
        /*004c*/ 	.byte	0x03, 0x1b
        /*004e*/ 	.short	0x00ff


	//----- nvinfo : EIATTR_MERCURY_ISA_VERSION
	.align		4
        /*0050*/ 	.byte	0x03, 0x5f
        /*0052*/ 	.short	0x0101


	//----- nvinfo : EIATTR_VRC_CTA_INIT_COUNT
	.align		4
        /*0054*/ 	.byte	0x02, 0x4a
	.zero		1
	.zero		1


	//----- nvinfo : EIATTR_EXIT_INSTR_OFFSETS
	.align		4
        /*0058*/ 	.byte	0x04, 0x1c
        /*005a*/ 	.short	(.L_212 - .L_211)


	//   ....[0]....
.L_211:
        /*005c*/ 	.word	0x000000c0


	//   ....[1]....
        /*0060*/ 	.word	0x00000170


	//----- nvinfo : EIATTR_CBANK_PARAM_SIZE
	.align		4
.L_212:
        /*0064*/ 	.byte	0x03, 0x19
        /*0066*/ 	.short	0x0018


	//----- nvinfo : EIATTR_PARAM_CBANK
	.align		4
        /*0068*/ 	.byte	0x04, 0x0a
        /*006a*/ 	.short	(.L_214 - .L_213)
	.align		4
.L_213:
        /*006c*/ 	.word	index@(.nv.constant0._Z16computeHistogramPhPjii)
        /*0070*/ 	.short	0x0380
        /*0072*/ 	.short	0x0018


	//----- nvinfo : EIATTR_SW_WAR
	.align		4
.L_214:
        /*0074*/ 	.byte	0x04, 0x36
        /*0076*/ 	.short	(.L_216 - .L_215)
.L_215:
        /*0078*/ 	.word	0x00000008
.L_216:


//--------------------- .nv.info._Z24sobelEdgeDetectionSharedPhS_ii --------------------------
	.section	.nv.info._Z24sobelEdgeDetectionSharedPhS_ii,"",@"SHT_CUDA_INFO"
	.sectionflags	@""
	.align	4


	//----- nvinfo : EIATTR_CUDA_API_VERSION
	.align		4
        /*0000*/ 	.byte	0x04, 0x37
        /*0002*/ 	.short	(.L_218 - .L_217)
.L_217:
        /*0004*/ 	.word	0x00000082


	//----- nvinfo : EIATTR_KPARAM_INFO
	.align		4
.L_218:
        /*0008*/ 	.byte	0x04, 0x17
        /*000a*/ 	.short	(.L_220 - .L_219)
.L_219:
        /*000c*/ 	.word	0x00000000
        /*0010*/ 	.short	0x0003
        /*0012*/ 	.short	0x0014
        /*0014*/ 	.byte	0x00, 0xf0, 0x11, 0x00


	//----- nvinfo : EIATTR_KPARAM_INFO
	.align		4
.L_220:
        /*0018*/ 	.byte	0x04, 0x17
        /*001a*/ 	.short	(.L_222 - .L_221)
.L_221:
        /*001c*/ 	.word	0x00000000
        /*0020*/ 	.short	0x0002
        /*0022*/ 	.short	0x0010
        /*0024*/ 	.byte	0x00, 0xf0, 0x11, 0x00


	//----- nvinfo : EIATTR_KPARAM_INFO
	.align		4
.L_222:
        /*0028*/ 	.byte	0x04, 0x17
        /*002a*/ 	.short	(.L_224 - .L_223)
.L_223:
        /*002c*/ 	.word	0x00000000
        /*0030*/ 	.short	0x0001
        /*0032*/ 	.short	0x0008
        /*0034*/ 	.byte	0x00, 0xf5, 0x21, 0x00


	//----- nvinfo : EIATTR_KPARAM_INFO
	.align		4
.L_224:
        /*0038*/ 	.byte	0x04, 0x17
        /*003a*/ 	.short	(.L_226 - .L_225)
.L_225:
        /*003c*/ 	.word	0x00000000
        /*0040*/ 	.short	0x0000
        /*0042*/ 	.short	0x0000
        /*0044*/ 	.byte	0x00, 0xf5, 0x21, 0x00


	//----- nvinfo : EIATTR_SPARSE_MMA_MASK
	.align		4
.L_226:
        /*0048*/ 	.byte	0x03, 0x50
        /*004a*/ 	.short	0x0000


	//----- nvinfo : EIATTR_MAXREG_COUNT
	.align		4
        /*004c*/ 	.byte	0x03, 0x1b
        /*004e*/ 	.short	0x00ff


	//----- nvinfo : EIATTR_NUM_BARRIERS
	.align		4
        /*0050*/ 	.byte	0x02, 0x4c
        /*0052*/ 	.byte	0x01
	.zero		1


	//----- nvinfo : EIATTR_MERCURY_ISA_VERSION
	.align		4
        /*0054*/ 	.byte	0x03, 0x5f
        /*0056*/ 	.short	0x0101


	//----- nvinfo : EIATTR_VRC_CTA_INIT_COUNT
	.align		4
        /*0058*/ 	.byte	0x02, 0x4a
	.zero		1
	.zero		1


	//----- nvinfo : EIATTR_EXIT_INSTR_OFFSETS
	.align		4
        /*005c*/ 	.byte	0x04, 0x1c
        /*005e*/ 	.short	(.L_228 - .L_227)


	//   ....[0]....
.L_227:
        /*0060*/ 	.word	0x00000220


	//   ....[1]....
        /*0064*/ 	.word	0x000004f0


	//----- nvinfo : EIATTR_CRS_STACK_SIZE
	.align		4
.L_228:
        /*0068*/ 	.byte	0x04, 0x1e
        /*006a*/ 	.short	(.L_230 - .L_229)
.L_229:
        /*006c*/ 	.word	0x00000000


	//----- nvinfo : EIATTR_CBANK_PARAM_SIZE
	.align		4
.L_230:
        /*0070*/ 	.byte	0x03, 0x19
        /*0072*/ 	.short	0x0018


	//----- nvinfo : EIATTR_PARAM_CBANK
	.align		4
        /*0074*/ 	.byte	0x04, 0x0a
        /*0076*/ 	.short	(.L_232 - .L_231)
	.align		4
.L_231:
        /*0078*/ 	.word	index@(.nv.constant0._Z24sobelEdgeDetectionSharedPhS_ii)
        /*007c*/ 	.short	0x0380
        /*007e*/ 	.short	0x0018


	//----- nvinfo : EIATTR_SW_WAR
	.align		4
.L_232:
        /*0080*/ 	.byte	0x04, 0x36
        /*0082*/ 	.short	(.L_234 - .L_233)
.L_233:
        /*0084*/ 	.word	0x00000008
.L_234:


//--------------------- .nv.info._Z18sobelEdgeDetectionPhS_ii --------------------------
	.section	.nv.info._Z18sobelEdgeDetectionPhS_ii,"",@"SHT_CUDA_INFO"
	.sectionflags	@""
	.align	4


	//----- nvinfo : EIATTR_CUDA_API_VERSION
	.align		4
        /*0000*/ 	.byte	0x04, 0x37
        /*0002*/ 	.short	(.L_236 - .L_235)
.L_235:
        /*0004*/ 	.word	0x00000082


	//----- nvinfo : EIATTR_KPARAM_INFO
	.align		4
.L_236:
        /*0008*/ 	.byte	0x04, 0x17
        /*000a*/ 	.short	(.L_238 - .L_237)
.L_237:
        /*000c*/ 	.word	0x00000000
        /*0010*/ 	.short	0x0003
        /*0012*/ 	.short	0x0014
        /*0014*/ 	.byte	0x00, 0xf0, 0x11, 0x00


	//----- nvinfo : EIATTR_KPARAM_INFO
	.align		4
.L_238:
        /*0018*/ 	.byte	0x04, 0x17
        /*001a*/ 	.short	(.L_240 - .L_239)
.L_239:
        /*001c*/ 	.word	0x00000000
        /*0020*/ 	.short	0x0002
        /*0022*/ 	.short	0x0010
        /*0024*/ 	.byte	0x00, 0xf0, 0x11, 0x00


	//----- nvinfo : EIATTR_KPARAM_INFO
	.align		4
.L_240:
        /*0028*/ 	.byte	0x04, 0x17
        /*002a*/ 	.short	(.L_242 - .L_241)
.L_241:
        /*002c*/ 	.word	0x00000000
        /*0030*/ 	.short	0x0001
        /*0032*/ 	.short	0x0008
        /*0034*/ 	.byte	0x00, 0xf5, 0x21, 0x00


	//----- nvinfo : EIATTR_KPARAM_INFO
	.align		4
.L_242:
        /*0038*/ 	.byte	0x04, 0x17
        /*003a*/ 	.short	(.L_244 - .L_243)
.L_243:
        /*003c*/ 	.word	0x00000000
        /*0040*/ 	.short	0x0000
        /*0042*/ 	.short	0x0000
        /*0044*/ 	.byte	0x00, 0xf5, 0x21, 0x00


	//----- nvinfo : EIATTR_SPARSE_MMA_MASK
	.align		4
.L_244:
        /*0048*/ 	.byte	0x03, 0x50
        /*004a*/ 	.short	0x0000


	//----- nvinfo : EIATTR_MAXREG_COUNT
	.align		4
        /*004c*/ 	.byte	0x03, 0x1b
        /*004e*/ 	.short	0x00ff


	//----- nvinfo : EIATTR_MERCURY_ISA_VERSION
	.align		4
        /*0050*/ 	.byte	0x03, 0x5f
        /*0052*/ 	.short	0x0101


	//----- nvinfo : EIATTR_VRC_CTA_INIT_COUNT
	.align		4
        /*0054*/ 	.byte	0x02, 0x4a
	.zero		1
	.zero		1


	//----- nvinfo : EIATTR_EXIT_INSTR_OFFSETS
	.align		4
        /*0058*/ 	.byte	0x04, 0x1c
        /*005a*/ 	.short	(.L_246 - .L_245)


	//   ....[0]....
.L_245:
        /*005c*/ 	.word	0x00000100


	//   ....[1]....
        /*0060*/ 	.word	0x000005f0


	//----- nvinfo : EIATTR_CRS_STACK_SIZE
	.align		4
.L_246:
        /*0064*/ 	.byte	0x04, 0x1e
        /*0066*/ 	.short	(.L_248 - .L_247)
.L_247:
        /*0068*/ 	.word	0x00000000


	//----- nvinfo : EIATTR_CBANK_PARAM_SIZE
	.align		4
.L_248:
        /*006c*/ 	.byte	0x03, 0x19
        /*006e*/ 	.short	0x0018


	//----- nvinfo : EIATTR_PARAM_CBANK
	.align		4
        /*0070*/ 	.byte	0x04, 0x0a
        /*0072*/ 	.short	(.L_250 - .L_249)
	.align		4
.L_249:
        /*0074*/ 	.word	index@(.nv.constant0._Z18sobelEdgeDetectionPhS_ii)
        /*0078*/ 	.short	0x0380
        /*007a*/ 	.short	0x0018


	//----- nvinfo : EIATTR_SW_WAR
	.align		4
.L_250:
        /*007c*/ 	.byte	0x04, 0x36
        /*007e*/ 	.short	(.L_252 - .L_251)
.L_251:
        /*0080*/ 	.word	0x00000008
.L_252:


//--------------------- .nv.info._Z19convolution2DSharedPhS_ii --------------------------
	.section	.nv.info._Z19convolution2DSharedPhS_ii,"",@"SHT_CUDA_INFO"
	.sectionflags	@""
	.align	4


	//----- nvinfo : EIATTR_CUDA_API_VERSION
	.align		4
        /*0000*/ 	.byte	0x04, 0x37
        /*0002*/ 	.short	(.L_254 - .L_253)
.L_253:
        /*0004*/ 	.word	0x00000082


	//----- nvinfo : EIATTR_KPARAM_INFO
	.align		4
.L_254:
        /*0008*/ 	.byte	0x04, 0x17
        /*000a*/ 	.short	(.L_256 - .L_255)
.L_255:
        /*000c*/ 	.word	0x00000000
        /*0010*/ 	.short	0x0003
        /*0012*/ 	.short	0x0014
        /*0014*/ 	.byte	0x00, 0xf0, 0x11, 0x00


	//----- nvinfo : EIATTR_KPARAM_INFO
	.align		4
.L_256:
        /*0018*/ 	.byte	0x04, 0x17
        /*001a*/ 	.short	(.L_258 - .L_257)
.L_257:
        /*001c*/ 	.word	0x00000000
        /*0020*/ 	.short	0x0002
        /*0022*/ 	.short	0x0010
        /*0024*/ 	.byte	0x00, 0xf0, 0x11, 0x00


	//----- nvinfo : EIATTR_KPARAM_INFO
	.align		4
.L_258:
        /*0028*/ 	.byte	0x04, 0x17
        /*002a*/ 	.short	(.L_260 - .L_259)
.L_259:
        /*002c*/ 	.word	0x00000000
        /*0030*/ 	.short	0x0001
        /*0032*/ 	.short	0x0008
        /*0034*/ 	.byte	0x00, 0xf5, 0x21, 0x00


	//----- nvinfo : EIATTR_KPARAM_INFO
	.align		4
.L_260:
        /*0038*/ 	.byte	0x04, 0x17
        /*003a*/ 	.short	(.L_262 - .L_261)
.L_261:
        /*003c*/ 	.word	0x00000000
        /*0040*/ 	.short	0x0000
        /*0042*/ 	.short	0x0000
        /*0044*/ 	.byte	0x00, 0xf5, 0x21, 0x00


	//----- nvinfo : EIATTR_SPARSE_MMA_MASK
	.align		4
.L_262:
        /*0048*/ 	.byte	0x03, 0x50
        /*004a*/ 	.short	0x0000


	//----- nvinfo : EIATTR_MAXREG_COUNT
	.align		4
        /*004c*/ 	.byte	0x03, 0x1b
        /*004e*/ 	.short	0x00ff


	//----- nvinfo : EIATTR_NUM_BARRIERS
	.align		4
        /*0050*/ 	.byte	0x02, 0x4c
        /*0052*/ 	.byte	0x01
	.zero		1


	//----- nvinfo : EIATTR_MERCURY_ISA_VERSION
	.align		4
        /*0054*/ 	.byte	0x03, 0x5f
        /*0056*/ 	.short	0x0101


	//----- nvinfo : EIATTR_VRC_CTA_INIT_COUNT
	.align		4
        /*0058*/ 	.byte	0x02, 0x4a
	.zero		1
	.zero		1


	//----- nvinfo : EIATTR_EXIT_INSTR_OFFSETS
	.align		4
        /*005c*/ 	.byte	0x04, 0x1c
        /*005e*/ 	.short	(.L_264 - .L_263)


	//   ....[0]....
.L_263:
        /*0060*/ 	.word	0x00000210


	//   ....[1]....
        /*0064*/ 	.word	0x000007c0


	//----- nvinfo : EIATTR_CBANK_PARAM_SIZE
	.align		4
.L_264:
        /*0068*/ 	.byte	0x03, 0x19
        /*006a*/ 	.short	0x0018


	//----- nvinfo : EIATTR_PARAM_CBANK
	.align		4
        /*006c*/ 	.byte	0x04, 0x0a
        /*006e*/ 	.short	(.L_266 - .L_265)
	.align		4
.L_265:
        /*0070*/ 	.word	index@(.nv.constant0._Z19convolution2DSharedPhS_ii)
        /*0074*/ 	.short	0x0380
        /*0076*/ 	.short	0x0018


	//----- nvinfo : EIATTR_SW_WAR
	.align		4
.L_266:
        /*0078*/ 	.byte	0x04, 0x36
        /*007a*/ 	.short	(.L_268 - .L_267)
.L_267:
        /*007c*/ 	.word	0x00000008
.L_268:


//--------------------- .nv.info._Z18convolution2DNaivePhS_Pfiii --------------------------
	.section	.nv.info._Z18convolution2DNaivePhS_Pfiii,"",@"SHT_CUDA_INFO"
	.sectionflags	@""
	.align	4


	//----- nvinfo : EIATTR_CUDA_API_VERSION
	.align		4
        /*0000*/ 	.byte	0x04, 0x37
        /*0002*/ 	.short	(.L_270 - .L_269)
.L_269:
        /*0004*/ 	.word	0x00000082


	//----- nvinfo : EIATTR_KPARAM_INFO
	.align		4
.L_270:
        /*0008*/ 	.byte	0x04, 0x17
        /*000a*/ 	.short	(.L_272 - .L_271)
.L_271:
        /*000c*/ 	.word	0x00000000
        /*0010*/ 	.short	0x0005
        /*0012*/ 	.short	0x0020
        /*0014*/ 	.byte	0x00, 0xf0, 0x11, 0x00


	//----- nvinfo : EIATTR_KPARAM_INFO
	.align		4
.L_272:
        /*0018*/ 	.byte	0x04, 0x17
        /*001a*/ 	.short	(.L_274 - .L_273)
.L_273:
        /*001c*/ 	.word	0x00000000
        /*0020*/ 	.short	0x0004
        /*0022*/ 	.short	0x001c
        /*0024*/ 	.byte	0x00, 0xf0, 0x11, 0x00


	//----- nvinfo : EIATTR_KPARAM_INFO
	.align		4
.L_274:
        /*0028*/ 	.byte	0x04, 0x17
        /*002a*/ 	.short	(.L_276 - .L_275)
.L_275:
        /*002c*/ 	.word	0x00000000
        /*0030*/ 	.short	0x0003
        /*0032*/ 	.short	0x0018
        /*0034*/ 	.byte	0x00, 0xf0, 0x11, 0x00


	//----- nvinfo : EIATTR_KPARAM_INFO
	.align		4
.L_276:
        /*0038*/ 	.byte	0x04, 0x17
        /*003a*/ 	.short	(.L_278 - .L_277)
.L_277:
        /*003c*/ 	.word	0x00000000
        /*0040*/ 	.short	0x0002
        /*0042*/ 	.short	0x0010
        /*0044*/ 	.byte	0x00, 0xf5, 0x21, 0x00


	//----- nvinfo : EIATTR_KPARAM_INFO
	.align		4
.L_278:
        /*0048*/ 	.byte	0x04, 0x17
        /*004a*/ 	.short	(.L_280 - .L_279)
.L_279:
        /*004c*/ 	.word	0x00000000
        /*0050*/ 	.short	0x0001
        /*0052*/ 	.short	0x0008
        /*0054*/ 	.byte	0x00, 0xf5, 0x21, 0x00


	//----- nvinfo : EIATTR_KPARAM_INFO
	.align		4
.L_280:
        /*0058*/ 	.byte	0x04, 0x17
        /*005a*/ 	.short	(.L_282 - .L_281)
.L_281:
        /*005c*/ 	.word	0x00000000
        /*0060*/ 	.short	0x0000
        /*0062*/ 	.short	0x0000
        /*0064*/ 	.byte	0x00, 0xf5, 0x21, 0x00


	//----- nvinfo : EIATTR_SPARSE_MMA_MASK
	.align		4
.L_282:
        /*0068*/ 	.byte	0x03, 0x50
        /*006a*/ 	.short	0x0000


	//----- nvinfo : EIATTR_MAXREG_COUNT
	.align		4
        /*006c*/ 	.byte	0x03, 0x1b
        /*006e*/ 	.short	0x00ff


	//----- nvinfo : EIATTR_MERCURY_ISA_VERSION
	.align		4
        /*0070*/ 	.byte	0x03, 0x5f
        /*0072*/ 	.short	0x0101


	//----- nvinfo : EIATTR_VRC_CTA_INIT_COUNT
	.align		4
        /*0074*/ 	.byte	0x02, 0x4a
	.zero		1
	.zero		1


	//----- nvinfo : EIATTR_EXIT_INSTR_OFFSETS
	.align		4
        /*0078*/ 	.byte	0x04, 0x1c
        /*007a*/ 	.short	(.L_284 - .L_283)


	//   ....[0]....
.L_283:
        /*007c*/ 	.word	0x000000c0


	//   ....[1]....
        /*0080*/ 	.word	0x00000da0


	//----- nvinfo : EIATTR_CBANK_PARAM_SIZE
	.align		4
.L_284:
        /*0084*/ 	.byte	0x03, 0x19
        /*0086*/ 	.short	0x0024


	//----- nvinfo : EIATTR_PARAM_CBANK
	.align		4
        /*0088*/ 	.byte	0x04, 0x0a
        /*008a*/ 	.short	(.L_286 - .L_285)
	.align		4
.L_285:
        /*008c*/ 	.word	index@(.nv.constant0._Z18convolution2DNaivePhS_Pfiii)
        /*0090*/ 	.short	0x0380
        /*0092*/ 	.short	0x0024


	//----- nvinfo : EIATTR_SW_WAR
	.align		4
.L_286:
        /*0094*/ 	.byte	0x04, 0x36
        /*0096*/ 	.short	(.L_288 - .L_287)
.L_287:
        /*0098*/ 	.word	0x00000008
.L_288:


//--------------------- .nv.callgraph             --------------------------
	.section	.nv.callgraph,"",@"SHT_CUDA_CALLGRAPH"
	.align	4
	.sectionentsize	8
	.align		4
        /*0000*/ 	.word	0x00000000
	.align		4
        /*0004*/ 	.word	0xffffffff
	.align		4
        /*0008*/ 	.word	0x00000000
	.align		4
        /*000c*/ 	.word	0xfffffffe
	.align		4
        /*0010*/ 	.word	0x00000000
	.align		4
        /*0014*/ 	.word	0xfffffffd
	.align		4
        /*0018*/ 	.word	0x00000000
	.align		4
        /*001c*/ 	.word	0xfffffffc


//--------------------- .nv.constant3             --------------------------
	.section	.nv.constant3,"a",@progbits
	.align	4
.nv.constant3:
	.type		c_gaussianKernel,@object
	.size		c_gaussianKernel,(.L_0 - c_gaussianKernel)
c_gaussianKernel:
	.zero		100
.L_0:


//--------------------- .text._Z17boxFilterVerticalPfPhiii --------------------------
	.section	.text._Z17boxFilterVerticalPfPhiii,"ax",@progbits
	.align	128
        .global         _Z17boxFilterVerticalPfPhiii
        .type           _Z17boxFilterVerticalPfPhiii,@function
        .size           _Z17boxFilterVerticalPfPhiii,(.L_x_149 - _Z17boxFilterVerticalPfPhiii)
        .other          _Z17boxFilterVerticalPfPhiii,@"STO_CUDA_ENTRY STV_DEFAULT"
_Z17boxFilterVerticalPfPhiii:
.text._Z17boxFilterVerticalPfPhiii:
[----:B------:R-:W-:Y:S01]  /*0000*/  LDC R1, c[0x0][0x37c] ;  /* 0x0000df00ff017b82 */ /* 0x000fe20000000800 */
[----:B------:R-:W0:Y:S07]  /*0010*/  S2R R5, SR_TID.Y ;  /* 0x0000000000057919 */ /* 0x000e2e0000002200 */
[----:B------:R-:W1:Y:S01]  /*0020*/  LDC R3, c[0x0][0x360] ;  /* 0x0000d800ff037b82 */ /* 0x000e620000000800 */
[----:B------:R-:W2:Y:S01]  /*0030*/  LDCU.64 UR10, c[0x0][0x390] ;  /* 0x00007200ff0a77ac */ /* 0x000ea20008000a00 */
[----:B------:R-:W1:Y:S06]  /*0040*/  S2R R2, SR_TID.X ;  /* 0x0000000000027919 */ /* 0x000e6c0000002100 */
[----:B------:R-:W0:Y:S08]  /*0050*/  S2UR UR5, SR_CTAID.Y ;  /* 0x00000000000579c3 */ /* 0x000e300000002600 */
[----:B------:R-:W0:Y:S01]  /*0060*/  LDC R0, c[0x0][0x364] ;  /* 0x0000d900ff007b82 */ /* 0x000e220000000800 */
[----:B--2---:R-:W-:-:S07]  /*0070*/  IMAD.U32 R10, RZ, RZ, UR10 ;  /* 0x0000000aff0a7e24 */ /* 0x004fce000f8e00ff */
[----:B------:R-:W1:Y:S01]  /*0080*/  S2UR UR4, SR_CTAID.X ;  /* 0x00000000000479c3 */ /* 0x000e620000002500 */
[----:B0-----:R-:W-:-:S05]  /*0090*/  IMAD R0, R0, UR5, R5 ;  /* 0x0000000500007c24 */ /* 0x001fca000f8e0205 */
[----:B------:R-:W-:Y:S01]  /*00a0*/  ISETP.GE.AND P0, PT, R0, UR11, PT ;  /* 0x0000000b00007c0c */ /* 0x000fe2000bf06270 */
[----:B-1----:R-:W-:-:S05]  /*00b0*/  IMAD R3, R3, UR4, R2 ;  /* 0x0000000403037c24 */ /* 0x002fca000f8e0202 */
[----:B------:R-:W-:-:S13]  /*00c0*/  ISETP.GE.OR P0, PT, R3, R10, P0 ;  /* 0x0000000a0300720c */ /* 0x000fda0000706670 */
[----:B------:R-:W-:Y:S05]  /*00d0*/  @P0 EXIT ;  /* 0x000000000000094d */ /* 0x000fea0003800000 */
[----:B------:R-:W0:Y:S01]  /*00e0*/  LDCU UR7, c[0x0][0x398] ;  /* 0x00007300ff0777ac */ /* 0x000e220008000800 */
[----:B------:R-:W-:Y:S02]  /*00f0*/  HFMA2 R7, -RZ, RZ, 0, 0 ;  /* 0x00000000ff077431 */ /* 0x000fe400000001ff */
[----:B------:R-:W-:Y:S01]  /*0100*/  IMAD.MOV.U32 R4, RZ, RZ, RZ ;  /* 0x000000ffff047224 */ /* 0x000fe200078e00ff */
[----:B------:R-:W1:Y:S01]  /*0110*/  LDCU.64 UR8, c[0x0][0x358] ;  /* 0x00006b00ff0877ac */ /* 0x000e620008000a00 */
[----:B0-----:R-:W-:-:S09]  /*0120*/  UISETP.GE.AND UP0, UPT, UR7, URZ, UPT ;  /* 0x000000ff0700728c */ /* 0x001fd2000bf06270 */
[----:B-1----:R-:W-:Y:S05]  /*0130*/  BRA.U !UP0, `(.L_x_0) ;  /* 0x0000000908dc7547 */ /* 0x002fea000b800000 */
[----:B------:R-:W-:Y:S01]  /*0140*/  UISETP.GE.U32.AND UP0, UPT, UR7, 0x4, UPT ;  /* 0x000000040700788c */ /* 0x000fe2000bf06070 */
[----:B------:R-:W-:Y:S01]  /*0150*/  CS2R R4, SRZ ;  /* 0x0000000000047805 */ /* 0x000fe2000001ff00 */
[----:B------:R-:W-:-:S07]  /*0160*/  UIADD3 UR4, UPT, UPT, -UR7, URZ, URZ ;  /* 0x000000ff07047290 */ /* 0x000fce000fffe1ff */
[----:B------:R-:W-:Y:S05]  /*0170*/  BRA.U !UP0, `(.L_x_1) ;  /* 0x0000000508987547 */ /* 0x000fea000b800000 */
[----:B------:R-:W0:Y:S01]  /*0180*/  LDC R7, c[0x0][0x390] ;  /* 0x0000e400ff077b82 */ /* 0x000e220000000800 */
[----:B------:R-:W-:Y:S01]  /*0190*/  VIADD R2, R0, -UR7 ;  /* 0x8000000700027c36 */ /* 0x000fe20008000000 */
[----:B------:R-:W-:Y:S01]  /*01a0*/  USHF.L.U32 UR4, UR7, 0x1, URZ ;  /* 0x0000000107047899 */ /* 0x000fe200080006ff */
[----:B------:R-:W-:Y:S01]  /*01b0*/  CS2R R4, SRZ ;  /* 0x0000000000047805 */ /* 0x000fe2000001ff00 */
[----:B------:R-:W-:Y:S01]  /*01c0*/  UIADD3 UR5, UPT, UPT, -UR7, 0x3, URZ ;  /* 0x0000000307057890 */ /* 0x000fe2000fffe1ff */
[C---:B------:R-:W-:Y:S01]  /*01d0*/  IMAD R22, R2.reuse, R10, R10 ;  /* 0x0000000a02167224 */ /* 0x040fe200078e020a */
[C---:B------:R-:W-:Y:S01]  /*01e0*/  IADD3 R8, PT, PT, R2.reuse, 0x3, RZ ;  /* 0x0000000302087810 */ /* 0x040fe20007ffe0ff */
[C---:B------:R-:W-:Y:S01]  /*01f0*/  VIADD R20, R2.reuse, 0x2 ;  /* 0x0000000202147836 */ /* 0x040fe20000000000 */
[C---:B------:R-:W-:Y:S01]  /*0200*/  IADD3 R23, PT, PT, R2.reuse, 0x6, RZ ;  /* 0x0000000602177810 */ /* 0x040fe20007ffe0ff */
[C---:B------:R-:W-:Y:S01]  /*0210*/  VIADD R9, R2.reuse, 0x4 ;  /* 0x0000000402097836 */ /* 0x040fe20000000000 */
[----:B------:R-:W-:Y:S01]  /*0220*/  ULOP3.LUT UR4, UR4, 0xfffffff8, URZ, 0xc0, !UPT ;  /* 0xfffffff804047892 */ /* 0x000fe2000f8ec0ff */
[C---:B------:R-:W-:Y:S01]  /*0230*/  VIADD R21, R2.reuse, 0x5 ;  /* 0x0000000502157836 */ /* 0x040fe20000000000 */
[----:B------:R-:W1:Y:S01]  /*0240*/  LDCU UR6, c[0x0][0x394] ;  /* 0x00007280ff0677ac */ /* 0x000e620008000800 */
[----:B------:R-:W-:-:S02]  /*0250*/  VIADD R25, R2, 0x7 ;  /* 0x0000000702197836 */ /* 0x000fc40000000000 */
[-CC-:B------:R-:W-:Y:S01]  /*0260*/  IMAD R20, R20, R10.reuse, R3.reuse ;  /* 0x0000000a14147224 */ /* 0x180fe200078e0203 */
[----:B------:R-:W-:Y:S01]  /*0270*/  UIADD3 UR4, UPT, UPT, -UR4, URZ, URZ ;  /* 0x000000ff04047290 */ /* 0x000fe2000fffe1ff */
[-CC-:B------:R-:W-:Y:S02]  /*0280*/  IMAD R8, R8, R10.reuse, R3.reuse ;  /* 0x0000000a08087224 */ /* 0x180fe400078e0203 */
[-CC-:B------:R-:W-:Y:S02]  /*0290*/  IMAD R9, R9, R10.reuse, R3.reuse ;  /* 0x0000000a09097224 */ /* 0x180fe400078e0203 */
[-CC-:B------:R-:W-:Y:S02]  /*02a0*/  IMAD R21, R21, R10.reuse, R3.reuse ;  /* 0x0000000a15157224 */ /* 0x180fe400078e0203 */
[-CC-:B------:R-:W-:Y:S02]  /*02b0*/  IMAD R23, R23, R10.reuse, R3.reuse ;  /* 0x0000000a17177224 */ /* 0x180fe400078e0203 */
[----:B------:R-:W-:-:S02]  /*02c0*/  IMAD R25, R25, R10, R3 ;  /* 0x0000000a19197224 */ /* 0x000fc400078e0203 */
[----:B------:R-:W-:Y:S02]  /*02d0*/  IMAD R6, R2, R10, R3 ;  /* 0x0000000a02067224 */ /* 0x000fe400078e0203 */
[----:B------:R-:W-:-:S07]  /*02e0*/  IMAD.IADD R22, R3, 0x1, R22 ;  /* 0x0000000103167824 */ /* 0x000fce00078e0216 */
.L_x_2:
[----:B-1----:R-:W-:Y:S02]  /*02f0*/  UMOV UR11, UR6 ;  /* 0x00000006000b7c82 */ /* 0x002fe40008000000 */
[----:B------:R-:W-:-:S04]  /*0300*/  ISETP.GE.AND P5, PT, R2, UR11, PT ;  /* 0x0000000b02007c0c */ /* 0x000fc8000bfa6270 */
[----:B------:R-:W-:-:S13]  /*0310*/  ISETP.LT.OR P5, PT, R2, RZ, P5 ;  /* 0x000000ff0200720c */ /* 0x000fda0002fa1670 */
[----:B------:R-:W1:Y:S02]  /*0320*/  @!P5 LDC.64 R10, c[0x0][0x380] ;  /* 0x0000e000ff0adb82 */ /* 0x000e640000000a00 */
[----:B-1----:R-:W-:-:S06]  /*0330*/  @!P5 IMAD.WIDE R10, R6, 0x4, R10 ;  /* 0x00000004060ad825 */ /* 0x002fcc00078e020a */
[----:B------:R1:W2:Y:S01]  /*0340*/  @!P5 LDG.E R11, desc[UR8][R10.64] ;  /* 0x000000080a0bd981 */ /* 0x0002a2000c1e1900 */
[C---:B------:R-:W-:Y:S01]  /*0350*/  IADD3 R12, PT, PT, R2.reuse, 0x1, RZ ;  /* 0x00000001020c7810 */ /* 0x040fe20007ffe0ff */
[----:B------:R-:W-:Y:S02]  /*0360*/  VIADD R13, R2, 0x2 ;  /* 0x00000002020d7836 */ /* 0x000fe40000000000 */
[----:B------:R-:W-:Y:S01]  /*0370*/  @!P5 VIADD R5, R5, 0x1 ;  /* 0x000000010505d836 */ /* 0x000fe20000000000 */
[C---:B------:R-:W-:Y:S02]  /*0380*/  ISETP.GE.AND P0, PT, R12.reuse, UR11, PT ;  /* 0x0000000b0c007c0c */ /* 0x040fe4000bf06270 */
[C---:B------:R-:W-:Y:S02]  /*0390*/  ISETP.GE.AND P4, PT, R13.reuse, UR11, PT ;  /* 0x0000000b0d007c0c */ /* 0x040fe4000bf86270 */
[----:B------:R-:W-:Y:S01]  /*03a0*/  ISETP.LT.OR P0, PT, R12, RZ, P0 ;  /* 0x000000ff0c00720c */ /* 0x000fe20000701670 */
[C---:B------:R-:W-:Y:S01]  /*03b0*/  VIADD R12, R2.reuse, 0x3 ;  /* 0x00000003020c7836 */ /* 0x040fe20000000000 */
[----:B------:R-:W-:Y:S01]  /*03c0*/  ISETP.LT.OR P4, PT, R13, RZ, P4 ;  /* 0x000000ff0d00720c */ /* 0x000fe20002781670 */
[C---:B-1----:R-:W-:Y:S01]  /*03d0*/  VIADD R10, R2.reuse, 0x5 ;  /* 0x00000005020a7836 */ /* 0x042fe20000000000 */
[----:B------:R-:W-:-:S02]  /*03e0*/  IADD3 R13, PT, PT, R2, 0x4, RZ ;  /* 0x00000004020d7810 */ /* 0x000fc40007ffe0ff */
[C---:B------:R-:W-:Y:S02]  /*03f0*/  ISETP.GE.AND P3, PT, R12.reuse, UR11, PT ;  /* 0x0000000b0c007c0c */ /* 0x040fe4000bf66270 */
[C---:B------:R-:W-:Y:S02]  /*0400*/  ISETP.GE.AND P2, PT, R13.reuse, UR11, PT ;  /* 0x0000000b0d007c0c */ /* 0x040fe4000bf46270 */
[----:B------:R-:W-:Y:S01]  /*0410*/  ISETP.LT.OR P3, PT, R12, RZ, P3 ;  /* 0x000000ff0c00720c */ /* 0x000fe20001f61670 */
[----:B------:R-:W-:Y:S01]  /*0420*/  VIADD R12, R2, 0x6 ;  /* 0x00000006020c7836 */ /* 0x000fe20000000000 */
[C---:B------:R-:W-:Y:S01]  /*0430*/  ISETP.GE.AND P1, PT, R10.reuse, UR11, PT ;  /* 0x0000000b0a007c0c */ /* 0x040fe2000bf26270 */
[----:B------:R-:W1:Y:S01]  /*0440*/  @!P0 LDC.64 R26, c[0x0][0x380] ;  /* 0x0000e000ff1a8b82 */ /* 0x000e620000000a00 */
[----:B------:R-:W-:Y:S02]  /*0450*/  ISETP.LT.OR P2, PT, R13, RZ, P2 ;  /* 0x000000ff0d00720c */ /* 0x000fe40001741670 */
[----:B------:R-:W-:-:S02]  /*0460*/  ISETP.LT.OR P1, PT, R10, RZ, P1 ;  /* 0x000000ff0a00720c */ /* 0x000fc40000f21670 */
[----:B------:R-:W-:Y:S02]  /*0470*/  ISETP.GE.AND P6, PT, R12, UR11, PT ;  /* 0x0000000b0c007c0c */ /* 0x000fe4000bfc6270 */
[----:B------:R-:W-:Y:S01]  /*0480*/  IADD3 R10, PT, PT, R2, 0x7, RZ ;  /* 0x00000007020a7810 */ /* 0x000fe20007ffe0ff */
[----:B------:R-:W3:Y:S01]  /*0490*/  @!P4 LDC.64 R28, c[0x0][0x380] ;  /* 0x0000e000ff1ccb82 */ /* 0x000ee20000000a00 */
[----:B------:R-:W-:-:S07]  /*04a0*/  ISETP.LT.OR P6, PT, R12, RZ, P6 ;  /* 0x000000ff0c00720c */ /* 0x000fce00037c1670 */
[----:B------:R-:W4:Y:S08]  /*04b0*/  @!P3 LDC.64 R18, c[0x0][0x380] ;  /* 0x0000e000ff12bb82 */ /* 0x000f300000000a00 */
[----:B------:R-:W5:Y:S01]  /*04c0*/  @!P2 LDC.64 R16, c[0x0][0x380] ;  /* 0x0000e000ff10ab82 */ /* 0x000f620000000a00 */
[----:B-1----:R-:W-:-:S06]  /*04d0*/  @!P0 IMAD.WIDE R26, R22, 0x4, R26 ;  /* 0x00000004161a8825 */ /* 0x002fcc00078e021a */
[----:B------:R-:W2:Y:S01]  /*04e0*/  @!P0 LDG.E R27, desc[UR8][R26.64] ;  /* 0x000000081a1b8981 */ /* 0x000ea2000c1e1900 */
[----:B------:R-:W1:Y:S01]  /*04f0*/  @!P1 LDC.64 R14, c[0x0][0x380] ;  /* 0x0000e000ff0e9b82 */ /* 0x000e620000000a00 */
[----:B---3--:R-:W-:-:S06]  /*0500*/  @!P4 IMAD.WIDE R28, R20, 0x4, R28 ;  /* 0x00000004141cc825 */ /* 0x008fcc00078e021c */
[----:B------:R-:W3:Y:S01]  /*0510*/  @!P4 LDG.E R29, desc[UR8][R28.64] ;  /* 0x000000081c1dc981 */ /* 0x000ee2000c1e1900 */
[----:B----4-:R-:W-:-:S06]  /*0520*/  @!P3 IMAD.WIDE R18, R8, 0x4, R18 ;  /* 0x000000040812b825 */ /* 0x010fcc00078e0212 */
[----:B------:R-:W4:Y:S01]  /*0530*/  @!P3 LDG.E R19, desc[UR8][R18.64] ;  /* 0x000000081213b981 */ /* 0x000f22000c1e1900 */
[----:B-----5:R-:W-:-:S06]  /*0540*/  @!P2 IMAD.WIDE R16, R9, 0x4, R16 ;  /* 0x000000040910a825 */ /* 0x020fcc00078e0210 */
[----:B------:R-:W5:Y:S01]  /*0550*/  @!P2 LDG.E R17, desc[UR8][R16.64] ;  /* 0x000000081011a981 */ /* 0x000f62000c1e1900 */
[----:B-1----:R-:W-:-:S06]  /*0560*/  @!P1 IMAD.WIDE R14, R21, 0x4, R14 ;  /* 0x00000004150e9825 */ /* 0x002fcc00078e020e */
[----:B------:R-:W5:Y:S01]  /*0570*/  @!P1 LDG.E R15, desc[UR8][R14.64] ;  /* 0x000000080e0f9981 */ /* 0x000f62000c1e1900 */
[----:B--2---:R-:W-:Y:S01]  /*0580*/  @!P5 FADD R4, R4, R11 ;  /* 0x0000000b0404d221 */ /* 0x004fe20000000000 */
[----:B------:R-:W-:-:S04]  /*0590*/  ISETP.GE.AND P5, PT, R10, UR11, PT ;  /* 0x0000000b0a007c0c */ /* 0x000fc8000bfa6270 */
[----:B------:R-:W-:Y:S02]  /*05a0*/  ISETP.LT.OR P5, PT, R10, RZ, P5 ;  /* 0x000000ff0a00720c */ /* 0x000fe40002fa1670 */
[----:B------:R-:W1:Y:S11]  /*05b0*/  @!P6 LDC.64 R10, c[0x0][0x380] ;  /* 0x0000e000ff0aeb82 */ /* 0x000e760000000a00 */
[----:B------:R-:W2:Y:S01]  /*05c0*/  @!P5 LDC.64 R12, c[0x0][0x380] ;  /* 0x0000e000ff0cdb82 */ /* 0x000ea20000000a00 */
[----:B-1----:R-:W-:-:S06]  /*05d0*/  @!P6 IMAD.WIDE R10, R23, 0x4, R10 ;  /* 0x00000004170ae825 */ /* 0x002fcc00078e020a */
[----:B------:R0:W5:Y:S01]  /*05e0*/  @!P6 LDG.E R11, desc[UR8][R10.64] ;  /* 0x000000080a0be981 */ /* 0x000162000c1e1900 */
[----:B--2---:R-:W-:-:S06]  /*05f0*/  @!P5 IMAD.WIDE R12, R25, 0x4, R12 ;  /* 0x00000004190cd825 */ /* 0x004fcc00078e020c */
[----:B------:R-:W2:Y:S01]  /*0600*/  @!P5 LDG.E R13, desc[UR8][R12.64] ;  /* 0x000000080c0dd981 */ /* 0x000ea2000c1e1900 */
[----:B------:R-:W-:Y:S02]  /*0610*/  @!P0 VIADD R5, R5, 0x1 ;  /* 0x0000000105058836 */ /* 0x000fe40000000000 */
[----:B------:R-:W-:-:S03]  /*0620*/  @!P0 FADD R4, R4, R27 ;  /* 0x0000001b04048221 */ /* 0x000fc60000000000 */
[----:B------:R-:W-:Y:S01]  /*0630*/  @!P4 IADD3 R5, PT, PT, R5, 0x1, RZ ;  /* 0x000000010505c810 */ /* 0x000fe20007ffe0ff */
[----:B------:R-:W-:-:S04]  /*0640*/  UIADD3 UR4, UPT, UPT, UR4, 0x8, URZ ;  /* 0x0000000804047890 */ /* 0x000fc8000fffe0ff */
[----:B------:R-:W-:Y:S02]  /*0650*/  @!P3 VIADD R5, R5, 0x1 ;  /* 0x000000010505b836 */ /* 0x000fe40000000000 */
[----:B---3--:R-:W-:-:S03]  /*0660*/  @!P4 FADD R4, R4, R29 ;  /* 0x0000001d0404c221 */ /* 0x008fc60000000000 */
[----:B------:R-:W-:Y:S01]  /*0670*/  @!P2 IADD3 R5, PT, PT, R5, 0x1, RZ ;  /* 0x000000010505a810 */ /* 0x000fe20007ffe0ff */
[----:B----4-:R-:W-:Y:S01]  /*0680*/  @!P3 FADD R4, R4, R19 ;  /* 0x000000130404b221 */ /* 0x010fe20000000000 */
[----:B------:R-:W-:-:S03]  /*0690*/  UISETP.NE.AND UP0, UPT, UR4, URZ, UPT ;  /* 0x000000ff0400728c */ /* 0x000fc6000bf05270 */
[----:B------:R-:W-:Y:S02]  /*06a0*/  @!P1 VIADD R5, R5, 0x1 ;  /* 0x0000000105059836 */ /* 0x000fe40000000000 */
[----:B-----5:R-:W-:Y:S01]  /*06b0*/  @!P2 FADD R4, R4, R17 ;  /* 0x000000110404a221 */ /* 0x020fe20000000000 */
[----:B0-----:R-:W-:Y:S02]  /*06c0*/  IMAD.MOV.U32 R10, RZ, RZ, R7 ;  /* 0x000000ffff0a7224 */ /* 0x001fe400078e0007 */
[----:B------:R-:W-:Y:S02]  /*06d0*/  @!P6 VIADD R5, R5, 0x1 ;  /* 0x000000010505e836 */ /* 0x000fe40000000000 */
[----:B------:R-:W-:Y:S01]  /*06e0*/  @!P1 FADD R4, R4, R15 ;  /* 0x0000000f04049221 */ /* 0x000fe20000000000 */
[----:B------:R-:W-:Y:S01]  /*06f0*/  VIADD R2, R2, 0x8 ;  /* 0x0000000802027836 */ /* 0x000fe20000000000 */
[C---:B------:R-:W-:Y:S01]  /*0700*/  LEA R22, R10.reuse, R22, 0x3 ;  /* 0x000000160a167211 */ /* 0x040fe200078e18ff */
[C---:B------:R-:W-:Y:S01]  /*0710*/  IMAD R6, R10.reuse, 0x8, R6 ;  /* 0x000000080a067824 */ /* 0x040fe200078e0206 */
[C---:B------:R-:W-:Y:S01]  /*0720*/  LEA R8, R10.reuse, R8, 0x3 ;  /* 0x000000080a087211 */ /* 0x040fe200078e18ff */
[C---:B------:R-:W-:Y:S01]  /*0730*/  IMAD R20, R10.reuse, 0x8, R20 ;  /* 0x000000080a147824 */ /* 0x040fe200078e0214 */
[C---:B------:R-:W-:Y:S01]  /*0740*/  LEA R21, R10.reuse, R21, 0x3 ;  /* 0x000000150a157211 */ /* 0x040fe200078e18ff */
[C---:B------:R-:W-:Y:S01]  /*0750*/  IMAD R9, R10.reuse, 0x8, R9 ;  /* 0x000000080a097824 */ /* 0x040fe200078e0209 */
[----:B------:R-:W-:Y:S01]  /*0760*/  @!P5 IADD3 R5, PT, PT, R5, 0x1, RZ ;  /* 0x000000010505d810 */ /* 0x000fe20007ffe0ff */
[----:B------:R-:W-:-:S02]  /*0770*/  IMAD R23, R10, 0x8, R23 ;  /* 0x000000080a177824 */ /* 0x000fc400078e0217 */
[----:B------:R-:W-:Y:S01]  /*0780*/  IMAD R25, R10, 0x8, R25 ;  /* 0x000000080a197824 */ /* 0x000fe200078e0219 */
[----:B------:R-:W-:Y:S01]  /*0790*/  UIADD3 UR5, UPT, UPT, UR5, 0x8, URZ ;  /* 0x0000000805057890 */ /* 0x000fe2000fffe0ff */
[----:B------:R-:W-:-:S04]  /*07a0*/  @!P6 FADD R4, R4, R11 ;  /* 0x0000000b0404e221 */ /* 0x000fc80000000000 */
[----:B--2---:R-:W-:Y:S01]  /*07b0*/  @!P5 FADD R4, R4, R13 ;  /* 0x0000000d0404d221 */ /* 0x004fe20000000000 */
[----:B------:R-:W-:Y:S06]  /*07c0*/  BRA.U UP0, `(.L_x_2) ;  /* 0xfffffff900c87547 */ /* 0x000fec000b83ffff */
[----:B------:R-:W-:-:S12]  /*07d0*/  UIADD3 UR4, UPT, UPT, UR5, -0x3, URZ ;  /* 0xfffffffd05047890 */ /* 0x000fd8000fffe0ff */
.L_x_1:
[----:B------:R-:W0:Y:S02]  /*07e0*/  LDCU UR6, c[0x0][0x398] ;  /* 0x00007300ff0677ac */ /* 0x000e240008000800 */
[----:B0-----:R-:W-:-:S04]  /*07f0*/  USHF.L.U32 UR5, UR6, 0x1, URZ ;  /* 0x0000000106057899 */ /* 0x001fc800080006ff */
[----:B------:R-:W-:-:S04]  /*0800*/  ULOP3.LUT UR5, UR5, 0x6, URZ, 0xc0, !UPT ;  /* 0x0000000605057892 */ /* 0x000fc8000f8ec0ff */
[----:B------:R-:W-:-:S09]  /*0810*/  UISETP.GE.U32.AND UP0, UPT, UR5, 0x3, UPT ;  /* 0x000000030500788c */ /* 0x000fd2000bf06070 */
[----:B------:R-:W-:Y:S05]  /*0820*/  BRA.U !UP0, `(.L_x_3) ;  /* 0x0000000108947547 */ /* 0x000fea000b800000 */
[----:B------:R-:W-:-:S04]  /*0830*/  VIADD R11, R0, UR4 ;  /* 0x00000004000b7c36 */ /* 0x000fc80008000000 */
[C---:B------:R-:W-:Y:S01]  /*0840*/  VIADD R2, R11.reuse, 0x1 ;  /* 0x000000010b027836 */ /* 0x040fe20000000000 */
[C---:B------:R-:W-:Y:S01]  /*0850*/  ISETP.GE.AND P0, PT, R11.reuse, UR11, PT ;  /* 0x0000000b0b007c0c */ /* 0x040fe2000bf06270 */
[C---:B------:R-:W-:Y:S01]  /*0860*/  VIADD R16, R11.reuse, 0x3 ;  /* 0x000000030b107836 */ /* 0x040fe20000000000 */
[C---:B------:R-:W-:Y:S02]  /*0870*/  IADD3 R17, PT, PT, R11.reuse, 0x2, RZ ;  /* 0x000000020b117810 */ /* 0x040fe40007ffe0ff */
[----:B------:R-:W-:Y:S02]  /*0880*/  ISETP.LT.OR P0, PT, R11, RZ, P0 ;  /* 0x000000ff0b00720c */ /* 0x000fe40000701670 */
[C---:B------:R-:W-:Y:S02]  /*0890*/  ISETP.GE.AND P1, PT, R2.reuse, UR11, PT ;  /* 0x0000000b02007c0c */ /* 0x040fe4000bf26270 */
[----:B------:R-:W-:Y:S02]  /*08a0*/  ISETP.GE.AND P2, PT, R17, UR11, PT ;  /* 0x0000000b11007c0c */ /* 0x000fe4000bf46270 */
[----:B------:R-:W-:-:S02]  /*08b0*/  ISETP.LT.OR P1, PT, R2, RZ, P1 ;  /* 0x000000ff0200720c */ /* 0x000fc40000f21670 */
[C---:B------:R-:W-:Y:S02]  /*08c0*/  ISETP.GE.AND P3, PT, R16.reuse, UR11, PT ;  /* 0x0000000b10007c0c */ /* 0x040fe4000bf66270 */
[----:B------:R-:W-:Y:S02]  /*08d0*/  ISETP.LT.OR P2, PT, R17, RZ, P2 ;  /* 0x000000ff1100720c */ /* 0x000fe40001741670 */
[----:B------:R-:W-:Y:S01]  /*08e0*/  ISETP.LT.OR P3, PT, R16, RZ, P3 ;  /* 0x000000ff1000720c */ /* 0x000fe20001f61670 */
[----:B------:R-:W0:Y:S01]  /*08f0*/  @!P0 LDC.64 R14, c[0x0][0x380] ;  /* 0x0000e000ff0e8b82 */ /* 0x000e220000000a00 */
[----:B------:R-:W-:-:S07]  /*0900*/  @!P0 IMAD R11, R11, R10, R3 ;  /* 0x0000000a0b0b8224 */ /* 0x000fce00078e0203 */
[----:B------:R-:W1:Y:S02]  /*0910*/  @!P1 LDC.64 R12, c[0x0][0x380] ;  /* 0x0000e000ff0c9b82 */ /* 0x000e640000000a00 */
[----:B------:R-:W-:-:S06]  /*0920*/  @!P2 IMAD R17, R17, R10, R3 ;  /* 0x0000000a1111a224 */ /* 0x000fcc00078e0203 */
[----:B------:R-:W2:Y:S08]  /*0930*/  @!P2 LDC.64 R8, c[0x0][0x380] ;  /* 0x0000e000ff08ab82 */ /* 0x000eb00000000a00 */
[----:B------:R-:W3:Y:S01]  /*0940*/  @!P3 LDC.64 R6, c[0x0][0x380] ;  /* 0x0000e000ff06bb82 */ /* 0x000ee20000000a00 */
[----:B0-----:R-:W-:-:S04]  /*0950*/  @!P0 IMAD.WIDE R14, R11, 0x4, R14 ;  /* 0x000000040b0e8825 */ /* 0x001fc800078e020e */
[----:B------:R-:W-:Y:S02]  /*0960*/  @!P1 IMAD R11, R2, R10, R3 ;  /* 0x0000000a020b9224 */ /* 0x000fe400078e0203 */
[----:B------:R-:W4:Y:S02]  /*0970*/  @!P0 LDG.E R15, desc[UR8][R14.64] ;  /* 0x000000080e0f8981 */ /* 0x000f24000c1e1900 */
[----:B-1----:R-:W-:-:S04]  /*0980*/  @!P1 IMAD.WIDE R12, R11, 0x4, R12 ;  /* 0x000000040b0c9825 */ /* 0x002fc800078e020c */
[----:B------:R-:W-:Y:S02]  /*0990*/  @!P3 IMAD R11, R16, R10, R3 ;  /* 0x0000000a100bb224 */ /* 0x000fe400078e0203 */
[----:B------:R-:W5:Y:S01]  /*09a0*/  @!P1 LDG.E R13, desc[UR8][R12.64] ;  /* 0x000000080c0d9981 */ /* 0x000f62000c1e1900 */
[----:B--2---:R-:W-:-:S06]  /*09b0*/  @!P2 IMAD.WIDE R8, R17, 0x4, R8 ;  /* 0x000000041108a825 */ /* 0x004fcc00078e0208 */
[----:B------:R-:W2:Y:S01]  /*09c0*/  @!P2 LDG.E R9, desc[UR8][R8.64] ;  /* 0x000000080809a981 */ /* 0x000ea2000c1e1900 */
[----:B---3--:R-:W-:-:S06]  /*09d0*/  @!P3 IMAD.WIDE R6, R11, 0x4, R6 ;  /* 0x000000040b06b825 */ /* 0x008fcc00078e0206 */
[----:B------:R-:W3:Y:S01]  /*09e0*/  @!P3 LDG.E R7, desc[UR8][R6.64] ;  /* 0x000000080607b981 */ /* 0x000ee2000c1e1900 */
[----:B------:R-:W-:-:S05]  /*09f0*/  @!P0 VIADD R5, R5, 0x1 ;  /* 0x0000000105058836 */ /* 0x000fca0000000000 */
[----:B------:R-:W-:-:S05]  /*0a00*/  @!P1 IADD3 R5, PT, PT, R5, 0x1, RZ ;  /* 0x0000000105059810 */ /* 0x000fca0007ffe0ff */
[----:B------:R-:W-:Y:S01]  /*0a10*/  @!P2 VIADD R5, R5, 0x1 ;  /* 0x000000010505a836 */ /* 0x000fe20000000000 */
[----:B------:R-:W-:-:S03]  /*0a20*/  UIADD3 UR4, UPT, UPT, UR4, 0x4, URZ ;  /* 0x0000000404047890 */ /* 0x000fc6000fffe0ff */
[----:B------:R-:W-:Y:S02]  /*0a30*/  @!P3 VIADD R5, R5, 0x1 ;  /* 0x000000010505b836 */ /* 0x000fe40000000000 */
[----:B----4-:R-:W-:-:S04]  /*0a40*/  @!P0 FADD R4, R4, R15 ;  /* 0x0000000f04048221 */ /* 0x010fc80000000000 */
[----:B-----5:R-:W-:-:S04]  /*0a50*/  @!P1 FADD R4, R4, R13 ;  /* 0x0000000d04049221 */ /* 0x020fc80000000000 */
[----:B--2---:R-:W-:-:S04]  /*0a60*/  @!P2 FADD R4, R4, R9 ;  /* 0x000000090404a221 */ /* 0x004fc80000000000 */
[----:B---3--:R-:W-:-:S07]  /*0a70*/  @!P3 FADD R4, R4, R7 ;  /* 0x000000070404b221 */ /* 0x008fce0000000000 */
.L_x_3:
[----:B------:R-:W-:-:S04]  /*0a80*/  ULOP3.LUT UR5, UR6, 0x1, URZ, 0xc0, !UPT ;  /* 0x0000000106057892 */ /* 0x000fc8000f8ec0ff */
[----:B------:R-:W-:-:S09]  /*0a90*/  UISETP.NE.U32.AND UP0, UPT, UR5, 0x1, UPT ;  /* 0x000000010500788c */ /* 0x000fd2000bf05070 */
[----:B------:R-:W-:Y:S05]  /*0aa0*/  BRA.U UP0, `(.L_x_4) ;  /* 0x00000001004c7547 */ /* 0x000fea000b800000 */
[----:B------:R-:W-:-:S04]  /*0ab0*/  IADD3 R11, PT, PT, R0, UR4, RZ ;  /* 0x00000004000b7c10 */ /* 0x000fc8000fffe0ff */
[C---:B------:R-:W-:Y:S01]  /*0ac0*/  ISETP.GE.AND P0, PT, R11.reuse, UR11, PT ;  /* 0x0000000b0b007c0c */ /* 0x040fe2000bf06270 */
[----:B------:R-:W-:-:S03]  /*0ad0*/  VIADD R2, R11, 0x1 ;  /* 0x000000010b027836 */ /* 0x000fc60000000000 */
[----:B------:R-:W-:Y:S02]  /*0ae0*/  ISETP.LT.OR P0, PT, R11, RZ, P0 ;  /* 0x000000ff0b00720c */ /* 0x000fe40000701670 */
[----:B------:R-:W-:-:S04]  /*0af0*/  ISETP.GE.AND P1, PT, R2, UR11, PT ;  /* 0x0000000b02007c0c */ /* 0x000fc8000bf26270 */
[----:B------:R-:W-:-:S07]  /*0b00*/  ISETP.LT.OR P1, PT, R2, RZ, P1 ;  /* 0x000000ff0200720c */ /* 0x000fce0000f21670 */
[----:B------:R-:W0:Y:S01]  /*0b10*/  @!P0 LDC.64 R6, c[0x0][0x380] ;  /* 0x0000e000ff068b82 */ /* 0x000e220000000a00 */
[----:B------:R-:W-:-:S07]  /*0b20*/  @!P0 IMAD R11, R11, R10, R3 ;  /* 0x0000000a0b0b8224 */ /* 0x000fce00078e0203 */
[----:B------:R-:W1:Y:S01]  /*0b30*/  @!P1 LDC.64 R8, c[0x0][0x380] ;  /* 0x0000e000ff089b82 */ /* 0x000e620000000a00 */
[----:B0-----:R-:W-:-:S04]  /*0b40*/  @!P0 IMAD.WIDE R6, R11, 0x4, R6 ;  /* 0x000000040b068825 */ /* 0x001fc800078e0206 */
[----:B------:R-:W-:Y:S02]  /*0b50*/  @!P1 IMAD R11, R2, R10, R3 ;  /* 0x0000000a020b9224 */ /* 0x000fe400078e0203 */
[----:B------:R-:W2:Y:S02]  /*0b60*/  @!P0 LDG.E R7, desc[UR8][R6.64] ;  /* 0x0000000806078981 */ /* 0x000ea4000c1e1900 */
[----:B-1----:R-:W-:-:S06]  /*0b70*/  @!P1 IMAD.WIDE R8, R11, 0x4, R8 ;  /* 0x000000040b089825 */ /* 0x002fcc00078e0208 */
[----:B------:R-:W3:Y:S01]  /*0b80*/  @!P1 LDG.E R9, desc[UR8][R8.64] ;  /* 0x0000000808099981 */ /* 0x000ee2000c1e1900 */
[----:B------:R-:W-:Y:S01]  /*0b90*/  @!P0 VIADD R5, R5, 0x1 ;  /* 0x0000000105058836 */ /* 0x000fe20000000000 */
[----:B------:R-:W-:-:S04]  /*0ba0*/  UIADD3 UR4, UPT, UPT, UR4, 0x2, URZ ;  /* 0x0000000204047890 */ /* 0x000fc8000fffe0ff */
[----:B------:R-:W-:Y:S01]  /*0bb0*/  @!P1 IADD3 R5, PT, PT, R5, 0x1, RZ ;  /* 0x0000000105059810 */ /* 0x000fe20007ffe0ff */
[----:B--2---:R-:W-:-:S04]  /*0bc0*/  @!P0 FADD R4, R4, R7 ;  /* 0x0000000704048221 */ /* 0x004fc80000000000 */
[----:B---3--:R-:W-:-:S07]  /*0bd0*/  @!P1 FADD R4, R4, R9 ;  /* 0x0000000904049221 */ /* 0x008fce0000000000 */
.L_x_4:
[----:B------:R-:W-:Y:S01]  /*0be0*/  VIADD R9, R0, UR4 ;  /* 0x0000000400097c36 */ /* 0x000fe20008000000 */
[----:B------:R-:W-:Y:S04]  /*0bf0*/  BSSY.RECONVERGENT B0, `(.L_x_5) ;  /* 0x000000a000007945 */ /* 0x000fe80003800200 */
[----:B------:R-:W-:-:S04]  /*0c00*/  ISETP.GE.AND P0, PT, R9, UR11, PT ;  /* 0x0000000b09007c0c */ /* 0x000fc8000bf06270 */
[----:B------:R-:W-:-:S13]  /*0c10*/  ISETP.LT.OR P0, PT, R9, RZ, P0 ;  /* 0x000000ff0900720c */ /* 0x000fda0000701670 */
[----:B------:R-:W-:Y:S05]  /*0c20*/  @P0 BRA `(.L_x_6) ;  /* 0x0000000000180947 */ /* 0x000fea0003800000 */
[----:B------:R-:W0:Y:S01]  /*0c30*/  LDC.64 R6, c[0x0][0x380] ;  /* 0x0000e000ff067b82 */ /* 0x000e220000000a00 */
[----:B------:R-:W-:-:S04]  /*0c40*/  IMAD R9, R9, R10, R3 ;  /* 0x0000000a09097224 */ /* 0x000fc800078e0203 */
[----:B0-----:R-:W-:-:S06]  /*0c50*/  IMAD.WIDE R6, R9, 0x4, R6 ;  /* 0x0000000409067825 */ /* 0x001fcc00078e0206 */
[----:B------:R-:W2:Y:S01]  /*0c60*/  LDG.E R7, desc[UR8][R6.64] ;  /* 0x0000000806077981 */ /* 0x000ea2000c1e1900 */
[----:B------:R-:W-:Y:S01]  /*0c70*/  IADD3 R5, PT, PT, R5, 0x1, RZ ;  /* 0x0000000105057810 */ /* 0x000fe20007ffe0ff */
[----:B--2---:R-:W-:-:S07]  /*0c80*/  FADD R4, R4, R7 ;  /* 0x0000000704047221 */ /* 0x004fce0000000000 */
.L_x_6:
[----:B------:R-:W-:Y:S05]  /*0c90*/  BSYNC.RECONVERGENT B0 ;  /* 0x0000000000007941 */ /* 0x000fea0003800200 */
.L_x_5:
[----:B------:R-:W-:-:S07]  /*0ca0*/  I2FP.F32.S32 R7, R5 ;  /* 0x0000000500077245 */ /* 0x000fce0000201400 */
.L_x_0:
[----:B------:R-:W0:Y:S01]  /*0cb0*/  MUFU.RCP R2, R7 ;  /* 0x0000000700027308 */ /* 0x000e220000001000 */
[----:B------:R-:W-:Y:S07]  /*0cc0*/  BSSY.RECONVERGENT B0, `(.L_x_7) ;  /* 0x000000c000007945 */ /* 0x000fee0003800200 */
[----:B------:R-:W1:Y:S01]  /*0cd0*/  FCHK P0, R4, R7 ;  /* 0x0000000704007302 */ /* 0x000e620000000000 */
[----:B0-----:R-:W-:-:S04]  /*0ce0*/  FFMA R5, R2, -R7, 1 ;  /* 0x3f80000002057423 */ /* 0x001fc80000000807 */
[----:B------:R-:W-:-:S04]  /*0cf0*/  FFMA R5, R2, R5, R2 ;  /* 0x0000000502057223 */ /* 0x000fc80000000002 */
[----:B------:R-:W-:-:S04]  /*0d00*/  FFMA R9, R5, R4, RZ ;  /* 0x0000000405097223 */ /* 0x000fc800000000ff */
[----:B------:R-:W-:-:S04]  /*0d10*/  FFMA R2, R9, -R7, R4 ;  /* 0x8000000709027223 */ /* 0x000fc80000000004 */
[----:B------:R-:W-:Y:S01]  /*0d20*/  FFMA R5, R5, R2, R9 ;  /* 0x0000000205057223 */ /* 0x000fe20000000009 */
[----:B-1----:R-:W-:Y:S06]  /*0d30*/  @!P0 BRA `(.L_x_8) ;  /* 0x0000000000108947 */ /* 0x002fec0003800000 */
[----:B------:R-:W-:Y:S01]  /*0d40*/  IMAD.MOV.U32 R5, RZ, RZ, R7 ;  /* 0x000000ffff057224 */ /* 0x000fe200078e0007 */
[----:B------:R-:W-:-:S07]  /*0d50*/  MOV R6, 0xd70 ;  /* 0x00000d7000067802 */ /* 0x000fce0000000f00 */
[----:B------:R-:W-:Y:S05]  /*0d60*/  CALL.REL.NOINC `($__internal_0_$__cuda_sm3x_div_rn_noftz_f32_slowpath) ;  /* 0x0000000000287944 */ /* 0x000fea0003c00000 */
[----:B------:R-:W-:-:S07]  /*0d70*/  MOV R5, R2 ;  /* 0x0000000200057202 */ /* 0x000fce0000000f00 */
.L_x_8:
[----:B------:R-:W-:Y:S05]  /*0d80*/  BSYNC.RECONVERGENT B0 ;  /* 0x0000000000007941 */ /* 0x000fea0003800200 */
.L_x_7:
[----:B------:R-:W0:Y:S01]  /*0d90*/  LDCU UR6, c[0x0][0x390] ;  /* 0x00007200ff0677ac */ /* 0x000e220008000800 */
[----:B------:R-:W1:Y:S01]  /*0da0*/  F2I.U32.TRUNC.NTZ R5, R5 ;  /* 0x0000000500057305 */ /* 0x000e62000020f000 */
[----:B------:R-:W2:Y:S01]  /*0db0*/  LDCU.64 UR4, c[0x0][0x388] ;  /* 0x00007100ff0477ac */ /* 0x000ea20008000a00 */
[----:B0-----:R-:W-:-:S05]  /*0dc0*/  IMAD R0, R0, UR6, R3 ;  /* 0x0000000600007c24 */ /* 0x001fca000f8e0203 */
[----:B--2---:R-:W-:-:S04]  /*0dd0*/  IADD3 R2, P0, PT, R0, UR4, RZ ;  /* 0x0000000400027c10 */ /* 0x004fc8000ff1e0ff */
[----:B------:R-:W-:-:S05]  /*0de0*/  LEA.HI.X.SX32 R3, R0, UR5, 0x1, P0 ;  /* 0x0000000500037c11 */ /* 0x000fca00080f0eff */
[----:B-1----:R-:W-:Y:S01]  /*0df0*/  STG.E.U8 desc[UR8][R2.64], R5 ;  /* 0x0000000502007986 */ /* 0x002fe2000c101108 */
[----:B------:R-:W-:Y:S05]  /*0e00*/  EXIT ;  /* 0x000000000000794d */ /* 0x000fea0003800000 */
        .weak           $__internal_0_$__cuda_sm3x_div_rn_noftz_f32_slowpath
        .type           $__internal_0_$__cuda_sm3x_div_rn_noftz_f32_slowpath,@function
        .size           $__internal_0_$__cuda_sm3x_div_rn_noftz_f32_slowpath,(.L_x_149 - $__internal_0_$__cuda_sm3x_div_rn_noftz_f32_slowpath)
$__internal_0_$__cuda_sm3x_div_rn_noftz_f32_slowpath:
[----:B------:R-:W-:Y:S01]  /*0e10*/  SHF.R.U32.HI R7, RZ, 0x17, R5 ;  /* 0x00000017ff077819 */ /* 0x000fe20000011605 */
[----:B------:R-:W-:Y:S01]  /*0e20*/  BSSY.RECONVERGENT B1, `(.L_x_9) ;  /* 0x0000062000017945 */ /* 0x000fe20003800200 */
[----:B------:R-:W-:Y:S02]  /*0e30*/  SHF.R.U32.HI R2, RZ, 0x17, R4 ;  /* 0x00000017ff027819 */ /* 0x000fe40000011604 */
[----:B------:R-:W-:Y:S02]  /*0e40*/  LOP3.LUT R12, R7, 0xff, RZ, 0xc0, !PT ;  /* 0x000000ff070c7812 */ /* 0x000fe400078ec0ff */
[----:B------:R-:W-:-:S03]  /*0e50*/  LOP3.LUT R10, R2, 0xff, RZ, 0xc0, !PT ;  /* 0x000000ff020a7812 */ /* 0x000fc600078ec0ff */
[----:B------:R-:W-:Y:S01]  /*0e60*/  VIADD R8, R12, 0xffffffff ;  /* 0xffffffff0c087836 */ /* 0x000fe20000000000 */
[----:B------:R-:W-:-:S04]  /*0e70*/  IADD3 R2, PT, PT, R10, -0x1, RZ ;  /* 0xffffffff0a027810 */ /* 0x000fc80007ffe0ff */
[----:B------:R-:W-:-:S04]  /*0e80*/  ISETP.GT.U32.AND P0, PT, R8, 0xfd, PT ;  /* 0x000000fd0800780c */ /* 0x000fc80003f04070 */
[----:B------:R-:W-:-:S13]  /*0e90*/  ISETP.GT.U32.OR P0, PT, R2, 0xfd, P0 ;  /* 0x000000fd0200780c */ /* 0x000fda0000704470 */
[----:B------:R-:W-:Y:S01]  /*0ea0*/  @!P0 IMAD.MOV.U32 R7, RZ, RZ, RZ ;  /* 0x000000ffff078224 */ /* 0x000fe200078e00ff */
[----:B------:R-:W-:Y:S06]  /*0eb0*/  @!P0 BRA `(.L_x_10) ;  /* 0x00000000005c8947 */ /* 0x000fec0003800000 */
[----:B------:R-:W-:Y:S02]  /*0ec0*/  FSETP.GTU.FTZ.AND P0, PT, |R4|, +INF , PT ;  /* 0x7f8000000400780b */ /* 0x000fe40003f1c200 */
[----:B------:R-:W-:-:S04]  /*0ed0*/  FSETP.GTU.FTZ.AND P1, PT, |R5|, +INF , PT ;  /* 0x7f8000000500780b */ /* 0x000fc80003f3c200 */
[----:B------:R-:W-:-:S13]  /*0ee0*/  PLOP3.LUT P0, PT, P0, P1, PT, 0xf8, 0x8f ;  /* 0x00000000008f781c */ /* 0x000fda0000703f70 */
[----:B------:R-:W-:Y:S05]  /*0ef0*/  @P0 BRA `(.L_x_11) ;  /* 0x00000004004c0947 */ /* 0x000fea0003800000 */
[----:B------:R-:W-:-:S13]  /*0f00*/  LOP3.LUT P0, RZ, R5, 0x7fffffff, R4, 0xc8, !PT ;  /* 0x7fffffff05ff7812 */ /* 0x000fda000780c804 */
[----:B------:R-:W-:Y:S05]  /*0f10*/  @!P0 BRA `(.L_x_12) ;  /* 0x00000004003c8947 */ /* 0x000fea0003800000 */
[C---:B------:R-:W-:Y:S02]  /*0f20*/  FSETP.NEU.FTZ.AND P0, PT, |R4|.reuse, +INF , PT ;  /* 0x7f8000000400780b */ /* 0x040fe40003f1d200 */
[----:B------:R-:W-:Y:S02]  /*0f30*/  FSETP.NEU.FTZ.AND P2, PT, |R5|, +INF , PT ;  /* 0x7f8000000500780b */ /* 0x000fe40003f5d200 */
[----:B------:R-:W-:-:S11]  /*0f40*/  FSETP.NEU.FTZ.AND P1, PT, |R4|, +INF , PT ;  /* 0x7f8000000400780b */ /* 0x000fd60003f3d200 */
[----:B------:R-:W-:Y:S05]  /*0f50*/  @!P2 BRA !P0, `(.L_x_12) ;  /* 0x00000004002ca947 */ /* 0x000fea0004000000 */
[----:B------:R-:W-:-:S04]  /*0f60*/  LOP3.LUT P0, RZ, R4, 0x7fffffff, RZ, 0xc0, !PT ;  /* 0x7fffffff04ff7812 */ /* 0x000fc8000780c0ff */
[----:B------:R-:W-:-:S13]  /*0f70*/  PLOP3.LUT P0, PT, P2, P0, PT, 0x2f, 0xf2 ;  /* 0x0000000000f2781c */ /* 0x000fda0001700577 */
[----:B------:R-:W-:Y:S05]  /*0f80*/  @P0 BRA `(.L_x_13) ;  /* 0x0000000400180947 */ /* 0x000fea0003800000 */
[----:B------:R-:W-:-:S04]  /*0f90*/  LOP3.LUT P0, RZ, R5, 0x7fffffff, RZ, 0xc0, !PT ;  /* 0x7fffffff05ff7812 */ /* 0x000fc8000780c0ff */
[----:B------:R-:W-:-:S13]  /*0fa0*/  PLOP3.LUT P0, PT, P1, P0, PT, 0x2f, 0xf2 ;  /* 0x0000000000f2781c */ /* 0x000fda0000f00577 */
[----:B------:R-:W-:Y:S05]  /*0fb0*/  @P0 BRA `(.L_x_14) ;  /* 0x0000000400000947 */ /* 0x000fea0003800000 */
[----:B------:R-:W-:Y:S02]  /*0fc0*/  ISETP.GE.AND P0, PT, R2, RZ, PT ;  /* 0x000000ff0200720c */ /* 0x000fe40003f06270 */
[----:B------:R-:W-:-:S11]  /*0fd0*/  ISETP.GE.AND P1, PT, R8, RZ, PT ;  /* 0x000000ff0800720c */ /* 0x000fd60003f26270 */
[----:B------:R-:W-:Y:S01]  /*0fe0*/  @P0 MOV R7, RZ ;  /* 0x000000ff00070202 */ /* 0x000fe20000000f00 */
[----:B------:R-:W-:Y:S02]  /*0ff0*/  @!P0 IMAD.MOV.U32 R7, RZ, RZ, -0x40 ;  /* 0xffffffc0ff078424 */ /* 0x000fe400078e00ff */
[----:B------:R-:W-:Y:S01]  /*1000*/  @!P0 FFMA R4, R4, 1.84467440737095516160e+19, RZ ;  /* 0x5f80000004048823 */ /* 0x000fe200000000ff */
[----:B------:R-:W-:Y:S02]  /*1010*/  @!P1 FFMA R5, R5, 1.84467440737095516160e+19, RZ ;  /* 0x5f80000005059823 */ /* 0x000fe400000000ff */
[----:B------:R-:W-:-:S07]  /*1020*/  @!P1 IADD3 R7, PT, PT, R7, 0x40, RZ ;  /* 0x0000004007079810 */ /* 0x000fce0007ffe0ff */
.L_x_10:
[----:B------:R-:W-:Y:S01]  /*1030*/  LEA R2, R12, 0xc0800000, 0x17 ;  /* 0xc08000000c027811 */ /* 0x000fe200078eb8ff */
[----:B------:R-:W-:Y:S04]  /*1040*/  BSSY.RECONVERGENT B2, `(.L_x_15) ;  /* 0x0000036000027945 */ /* 0x000fe80003800200 */
[----:B------:R-:W-:Y:S01]  /*1050*/  IMAD.IADD R8, R5, 0x1, -R2 ;  /* 0x0000000105087824 */ /* 0x000fe200078e0a02 */
[----:B------:R-:W-:-:S03]  /*1060*/  IADD3 R5, PT, PT, R10, -0x7f, RZ ;  /* 0xffffff810a057810 */ /* 0x000fc60007ffe0ff */
[----:B------:R0:W1:Y:S01]  /*1070*/  MUFU.RCP R9, R8 ;  /* 0x0000000800097308 */ /* 0x0000620000001000 */
[----:B------:R-:W-:Y:S01]  /*1080*/  FADD.FTZ R11, -R8, -RZ ;  /* 0x800000ff080b7221 */ /* 0x000fe20000010100 */
[C---:B------:R-:W-:Y:S01]  /*1090*/  IMAD R2, R5.reuse, -0x800000, R4 ;  /* 0xff80000005027824 */ /* 0x040fe200078e0204 */
[----:B0-----:R-:W-:-:S05]  /*10a0*/  IADD3 R8, PT, PT, R5, 0x7f, -R12 ;  /* 0x0000007f05087810 */ /* 0x001fca0007ffe80c */
[----:B------:R-:W-:Y:S02]  /*10b0*/  IMAD.IADD R7, R8, 0x1, R7 ;  /* 0x0000000108077824 */ /* 0x000fe400078e0207 */
[----:B-1----:R-:W-:-:S04]  /*10c0*/  FFMA R10, R9, R11, 1 ;  /* 0x3f800000090a7423 */ /* 0x002fc8000000000b */
[----:B------:R-:W-:-:S04]  /*10d0*/  FFMA R13, R9, R10, R9 ;  /* 0x0000000a090d7223 */ /* 0x000fc80000000009 */
[----:B------:R-:W-:-:S04]  /*10e0*/  FFMA R4, R2, R13, RZ ;  /* 0x0000000d02047223 */ /* 0x000fc800000000ff */
[----:B------:R-:W-:-:S04]  /*10f0*/  FFMA R9, R11, R4, R2 ;  /* 0x000000040b097223 */ /* 0x000fc80000000002 */
[----:B------:R-:W-:-:S04]  /*1100*/  FFMA R10, R13, R9, R4 ;  /* 0x000000090d0a7223 */ /* 0x000fc80000000004 */
[----:B------:R-:W-:-:S04]  /*1110*/  FFMA R11, R11, R10, R2 ;  /* 0x0000000a0b0b7223 */ /* 0x000fc80000000002 */
[----:B------:R-:W-:-:S05]  /*1120*/  FFMA R2, R13, R11, R10 ;  /* 0x0000000b0d027223 */ /* 0x000fca000000000a */
[----:B------:R-:W-:-:S04]  /*1130*/  SHF.R.U32.HI R4, RZ, 0x17, R2 ;  /* 0x00000017ff047819 */ /* 0x000fc80000011602 */
[----:B------:R-:W-:-:S04]  /*1140*/  LOP3.LUT R4, R4, 0xff, RZ, 0xc0, !PT ;  /* 0x000000ff04047812 */ /* 0x000fc800078ec0ff */
[----:B------:R-:W-:-:S05]  /*1150*/  IADD3 R9, PT, PT, R4, R7, RZ ;  /* 0x0000000704097210 */ /* 0x000fca0007ffe0ff */
[----:B------:R-:W-:-:S05]  /*1160*/  VIADD R4, R9, 0xffffffff ;  /* 0xffffffff09047836 */ /* 0x000fca0000000000 */
[----:B------:R-:W-:-:S13]  /*1170*/  ISETP.GE.U32.AND P0, PT, R4, 0xfe, PT ;  /* 0x000000fe0400780c */ /* 0x000fda0003f06070 */
[----:B------:R-:W-:Y:S05]  /*1180*/  @!P0 BRA `(.L_x_16) ;  /* 0x0000000000808947 */ /* 0x000fea0003800000 */
[----:B------:R-:W-:-:S13]  /*1190*/  ISETP.GT.AND P0, PT, R9, 0xfe, PT ;  /* 0x000000fe0900780c */ /* 0x000fda0003f04270 */
[----:B------:R-:W-:Y:S05]  /*11a0*/  @P0 BRA `(.L_x_17) ;  /* 0x00000000006c0947 */ /* 0x000fea0003800000 */
[----:B------:R-:W-:-:S13]  /*11b0*/  ISETP.GE.AND P0, PT, R9, 0x1, PT ;  /* 0x000000010900780c */ /* 0x000fda0003f06270 */
[----:B------:R-:W-:Y:S05]  /*11c0*/  @P0 BRA `(.L_x_18) ;  /* 0x0000000000740947 */ /* 0x000fea0003800000 */
[----:B------:R-:W-:Y:S02]  /*11d0*/  ISETP.GE.AND P0, PT, R9, -0x18, PT ;  /* 0xffffffe80900780c */ /* 0x000fe40003f06270 */
[----:B------:R-:W-:-:S11]  /*11e0*/  LOP3.LUT R2, R2, 0x80000000, RZ, 0xc0, !PT ;  /* 0x8000000002027812 */ /* 0x000fd600078ec0ff */
[----:B------:R-:W-:Y:S05]  /*11f0*/  @!P0 BRA `(.L_x_18) ;  /* 0x0000000000688947 */ /* 0x000fea0003800000 */
[-CC-:B------:R-:W-:Y:S01]  /*1200*/  FFMA.RZ R4, R13, R11.reuse, R10.reuse ;  /* 0x0000000b0d047223 */ /* 0x180fe2000000c00a */
[----:B------:R-:W-:Y:S01]  /*1210*/  IADD3 R8, PT, PT, R9, 0x20, RZ ;  /* 0x0000002009087810 */ /* 0x000fe20007ffe0ff */
[-CC-:B------:R-:W-:Y:S01]  /*1220*/  FFMA.RM R5, R13, R11.reuse, R10.reuse ;  /* 0x0000000b0d057223 */ /* 0x180fe2000000400a */
[----:B------:R-:W-:Y:S02]  /*1230*/  ISETP.NE.AND P2, PT, R9, RZ, PT ;  /* 0x000000ff0900720c */ /* 0x000fe40003f45270 */
[----:B------:R-:W-:Y:S01]  /*1240*/  LOP3.LUT R7, R4, 0x7fffff, RZ, 0xc0, !PT ;  /* 0x007fffff04077812 */ /* 0x000fe200078ec0ff */
[----:B------:R-:W-:Y:S01]  /*1250*/  FFMA.RP R4, R13, R11, R10 ;  /* 0x0000000b0d047223 */ /* 0x000fe2000000800a */
[----:B------:R-:W-:Y:S01]  /*1260*/  ISETP.NE.AND P1, PT, R9, RZ, PT ;  /* 0x000000ff0900720c */ /* 0x000fe20003f25270 */
[----:B------:R-:W-:Y:S01]  /*1270*/  IMAD.MOV R9, RZ, RZ, -R9 ;  /* 0x000000ffff097224 */ /* 0x000fe200078e0a09 */
[----:B------:R-:W-:Y:S02]  /*1280*/  LOP3.LUT R7, R7, 0x800000, RZ, 0xfc, !PT ;  /* 0x0080000007077812 */ /* 0x000fe400078efcff */
[----:B------:R-:W-:-:S02]  /*1290*/  FSETP.NEU.FTZ.AND P0, PT, R4, R5, PT ;  /* 0x000000050400720b */ /* 0x000fc40003f1d000 */
[----:B------:R-:W-:Y:S02]  /*12a0*/  SHF.L.U32 R8, R7, R8, RZ ;  /* 0x0000000807087219 */ /* 0x000fe400000006ff */
[----:B------:R-:W-:Y:S02]  /*12b0*/  SEL R4, R9, RZ, P2 ;  /* 0x000000ff09047207 */ /* 0x000fe40001000000 */
[----:B------:R-:W-:Y:S02]  /*12c0*/  ISETP.NE.AND P1, PT, R8, RZ, P1 ;  /* 0x000000ff0800720c */ /* 0x000fe40000f25270 */
[----:B------:R-:W-:Y:S02]  /*12d0*/  SHF.R.U32.HI R4, RZ, R4, R7 ;  /* 0x00000004ff047219 */ /* 0x000fe40000011607 */
[----:B------:R-:W-:Y:S02]  /*12e0*/  PLOP3.LUT P0, PT, P0, P1, PT, 0xf8, 0x8f ;  /* 0x00000000008f781c */ /* 0x000fe40000703f70 */
[----:B------:R-:W-:-:S02]  /*12f0*/  SHF.R.U32.HI R8, RZ, 0x1, R4 ;  /* 0x00000001ff087819 */ /* 0x000fc40000011604 */
[----:B------:R-:W-:-:S04]  /*1300*/  SEL R5, RZ, 0x1, !P0 ;  /* 0x00000001ff057807 */ /* 0x000fc80004000000 */
[----:B------:R-:W-:-:S04]  /*1310*/  LOP3.LUT R5, R5, 0x1, R8, 0xf8, !PT ;  /* 0x0000000105057812 */ /* 0x000fc800078ef808 */
[----:B------:R-:W-:-:S04]  /*1320*/  LOP3.LUT R5, R5, R4, RZ, 0xc0, !PT ;  /* 0x0000000405057212 */ /* 0x000fc800078ec0ff */
[----:B------:R-:W-:-:S04]  /*1330*/  IADD3 R5, PT, PT, R8, R5, RZ ;  /* 0x0000000508057210 */ /* 0x000fc80007ffe0ff */
[----:B------:R-:W-:Y:S01]  /*1340*/  LOP3.LUT R2, R5, R2, RZ, 0xfc, !PT ;  /* 0x0000000205027212 */ /* 0x000fe200078efcff */
[----:B------:R-:W-:Y:S06]  /*1350*/  BRA `(.L_x_18) ;  /* 0x0000000000107947 */ /* 0x000fec0003800000 */
.L_x_17:
[----:B------:R-:W-:-:S04]  /*1360*/  LOP3.LUT R2, R2, 0x80000000, RZ, 0xc0, !PT ;  /* 0x8000000002027812 */ /* 0x000fc800078ec0ff */
[----:B------:R-:W-:Y:S01]  /*1370*/  LOP3.LUT R2, R2, 0x7f800000, RZ, 0xfc, !PT ;  /* 0x7f80000002027812 */ /* 0x000fe200078efcff */
[----:B------:R-:W-:Y:S06]  /*1380*/  BRA `(.L_x_18) ;  /* 0x0000000000047947 */ /* 0x000fec0003800000 */
.L_x_16:
[----:B------:R-:W-:-:S07]  /*1390*/  IMAD R2, R7, 0x800000, R2 ;  /* 0x0080000007027824 */ /* 0x000fce00078e0202 */
.L_x_18:
[----:B------:R-:W-:Y:S05]  /*13a0*/  BSYNC.RECONVERGENT B2 ;  /* 0x0000000000027941 */ /* 0x000fea0003800200 */
.L_x_15:
[----:B------:R-:W-:Y:S05]  /*13b0*/  BRA `(.L_x_19) ;  /* 0x0000000000207947 */ /* 0x000fea0003800000 */
.L_x_14:
[----:B------:R-:W-:-:S04]  /*13c0*/  LOP3.LUT R2, R5, 0x80000000, R4, 0x48, !PT ;  /* 0x8000000005027812 */ /* 0x000fc800078e4804 */
[----:B------:R-:W-:Y:S01]  /*13d0*/  LOP3.LUT R2, R2, 0x7f800000, RZ, 0xfc, !PT ;  /* 0x7f80000002027812 */ /* 0x000fe200078efcff */
[----:B------:R-:W-:Y:S06]  /*13e0*/  BRA `(.L_x_19) ;  /* 0x0000000000147947 */ /* 0x000fec0003800000 */
.L_x_13:
[----:B------:R-:W-:Y:S01]  /*13f0*/  LOP3.LUT R2, R5, 0x80000000, R4, 0x48, !PT ;  /* 0x8000000005027812 */ /* 0x000fe200078e4804 */
[----:B------:R-:W-:Y:S06]  /*1400*/  BRA `(.L_x_19) ;  /* 0x00000000000c7947 */ /* 0x000fec0003800000 */
.L_x_12:
[----:B------:R-:W0:Y:S01]  /*1410*/  MUFU.RSQ R2, -QNAN ;  /* 0xffc0000000027908 */ /* 0x000e220000001400 */
[----:B------:R-:W-:Y:S05]  /*1420*/  BRA `(.L_x_19) ;  /* 0x0000000000047947 */ /* 0x000fea0003800000 */
.L_x_11:
[----:B------:R-:W-:-:S07]  /*1430*/  FADD.FTZ R2, R4, R5 ;  /* 0x0000000504027221 */ /* 0x000fce0000010000 */
.L_x_19:
[----:B------:R-:W-:Y:S05]  /*1440*/  BSYNC.RECONVERGENT B1 ;  /* 0x0000000000017941 */ /* 0x000fea0003800200 */
.L_x_9:
[----:B------:R-:W-:-:S04]  /*1450*/  HFMA2 R7, -RZ, RZ, 0, 0 ;  /* 0x00000000ff077431 */ /* 0x000fc800000001ff */
[----:B0-----:R-:W-:Y:S05]  /*1460*/  RET.REL.NODEC R6 `(_Z17boxFilterVerticalPfPhiii) ;  /* 0xffffffe806e47950 */ /* 0x001fea0003c3ffff */
.L_x_20:
[----:B------:R-:W-:-:S00]  /*1470*/  BRA `(.L_x_20) ;  /* 0xfffffffc00fc7947 */ /* 0x000fc0000383ffff */
[----:B------:R-:W-:-:S00]  /*1480*/  NOP ;  /* 0x0000000000007918 */ /* 0x000fc00000000000 */
[----:B------:R-:W-:-:S00]  /*1490*/  NOP ;  /* 0x0000000000007918 */ /* 0x000fc00000000000 */
[----:B------:R-:W-:-:S00]  /*14a0*/  NOP ;  /* 0x0000000000007918 */ /* 0x000fc00000000000 */
[----:B------:R-:W-:-:S00]  /*14b0*/  NOP ;  /* 0x0000000000007918 */ /* 0x000fc00000000000 */
[----:B------:R-:W-:-:S00]  /*14c0*/  NOP ;  /* 0x0000000000007918 */ /* 0x000fc00000000000 */
[----:B------:R-:W-:-:S00]  /*14d0*/  NOP ;  /* 0x0000000000007918 */ /* 0x000fc00000000000 */
[----:B------:R-:W-:-:S00]  /*14e0*/  NOP ;  /* 0x0000000000007918 */ /* 0x000fc00000000000 */
[----:B------:R-:W-:-:S00]  /*14f0*/  NOP ;  /* 0x0000000000007918 */ /* 0x000fc00000000000 */
.L_x_149:


//--------------------- .text._Z19boxFilterHorizontalPhPfiii --------------------------
	.section	.text._Z19boxFilterHorizontalPhPfiii,"ax",@progbits
	.align	128
        .global         _Z19boxFilterHorizontalPhPfiii
        .type           _Z19boxFilterHorizontalPhPfiii,@function
        .size           _Z19boxFilterHorizontalPhPfiii,(.L_x_150 - _Z19boxFilterHorizontalPhPfiii)
        .other          _Z19boxFilterHorizontalPhPfiii,@"STO_CUDA_ENTRY STV_DEFAULT"
_Z19boxFilterHorizontalPhPfiii:
.text._Z19boxFilterHorizontalPhPfiii:
[----:B------:R-:W-:Y:S01]  /*0000*/  LDC R1, c[0x0][0x37c] ;  /* 0x0000df00ff017b82 */ /* 0x000fe20000000800 */
[----:B------:R-:W0:Y:S07]  /*0010*/  S2R R3, SR_TID.Y ;  /* 0x0000000000037919 */ /* 0x000e2e0000002200 */
[----:B------:R-:W1:Y:S01]  /*0020*/  LDC R5, c[0x0][0x360] ;  /* 0x0000d800ff057b82 */ /* 0x000e620000000800 */
[----:B------:R-:W2:Y:S01]  /*0030*/  LDCU.64 UR6, c[0x0][0x390] ;  /* 0x00007200ff0677ac */ /* 0x000ea20008000a00 */
[----:B------:R-:W1:Y:S06]  /*0040*/  S2R R0, SR_TID.X ;  /* 0x0000000000007919 */ /* 0x000e6c0000002100 */
[----:B------:R-:W0:Y:S08]  /*0050*/  S2UR UR5, SR_CTAID.Y ;  /* 0x00000000000579c3 */ /* 0x000e300000002600 */
[----:B------:R-:W0:Y:S08]  /*0060*/  LDC R2, c[0x0][0x364] ;  /* 0x0000d900ff027b82 */ /* 0x000e300000000800 */
[----:B------:R-:W1:Y:S01]  /*0070*/  S2UR UR4, SR_CTAID.X ;  /* 0x00000000000479c3 */ /* 0x000e620000002500 */
[----:B0-----:R-:W-:-:S05]  /*0080*/  IMAD R2, R2, UR5, R3 ;  /* 0x0000000502027c24 */ /* 0x001fca000f8e0203 */
[----:B--2---:R-:W-:Y:S01]  /*0090*/  ISETP.GE.AND P0, PT, R2, UR7, PT ;  /* 0x0000000702007c0c */ /* 0x004fe2000bf06270 */
[----:B-1----:R-:W-:-:S05]  /*00a0*/  IMAD R5, R5, UR4, R0 ;  /* 0x0000000405057c24 */ /* 0x002fca000f8e0200 */
[----:B------:R-:W-:-:S13]  /*00b0*/  ISETP.GE.OR P0, PT, R5, UR6, P0 ;  /* 0x0000000605007c0c */ /* 0x000fda0008706670 */
[----:B------:R-:W-:Y:S05]  /*00c0*/  @P0 EXIT ;  /* 0x000000000000094d */ /* 0x000fea0003800000 */
[----:B------:R-:W0:Y:S01]  /*00d0*/  LDCU UR10, c[0x0][0x398] ;  /* 0x00007300ff0a77ac */ /* 0x000e220008000800 */
[----:B------:R-:W-:Y:S02]  /*00e0*/  IMAD.MOV.U32 R3, RZ, RZ, RZ ;  /* 0x000000ffff037224 */ /* 0x000fe400078e00ff */
[----:B------:R-:W-:Y:S01]  /*00f0*/  IMAD.MOV.U32 R4, RZ, RZ, RZ ;  /* 0x000000ffff047224 */ /* 0x000fe200078e00ff */
[----:B------:R-:W1:Y:S01]  /*0100*/  LDCU.64 UR8, c[0x0][0x358] ;  /* 0x00006b00ff0877ac */ /* 0x000e620008000a00 */
[----:B0-----:R-:W-:-:S09]  /*0110*/  UISETP.GE.AND UP0, UPT, UR10, URZ, UPT ;  /* 0x000000ff0a00728c */ /* 0x001fd2000bf06270 */
[----:B-1----:R-:W-:Y:S05]  /*0120*/  BRA.U !UP0, `(.L_x_21) ;  /* 0x0000000908707547 */ /* 0x002fea000b800000 */
[----:B------:R-:W-:Y:S01]  /*0130*/  UISETP.GE.U32.AND UP0, UPT, UR10, 0x4, UPT ;  /* 0x000000040a00788c */ /* 0x000fe2000bf06070 */
[----:B------:R-:W-:Y:S01]  /*0140*/  IMAD.MOV.U32 R3, RZ, RZ, RZ ;  /* 0x000000ffff037224 */ /* 0x000fe200078e00ff */
[----:B------:R-:W-:Y:S01]  /*0150*/  UIADD3 UR4, UPT, UPT, -UR10, URZ, URZ ;  /* 0x000000ff0a047290 */ /* 0x000fe2000fffe1ff */
[----:B------:R-:W-:-:S06]  /*0160*/  IMAD.MOV.U32 R0, RZ, RZ, RZ ;  /* 0x000000ffff007224 */ /* 0x000fcc00078e00ff */
[----:B------:R-:W-:Y:S05]  /*0170*/  BRA.U !UP0, `(.L_x_22) ;  /* 0x0000000508307547 */ /* 0x000fea000b800000 */
[----:B------:R-:W-:Y:S01]  /*0180*/  USHF.L.U32 UR4, UR10, 0x1, URZ ;  /* 0x000000010a047899 */ /* 0x000fe200080006ff */
[----:B------:R-:W-:Y:S01]  /*0190*/  IMAD R4, R2, UR6, R5 ;  /* 0x0000000602047c24 */ /* 0x000fe2000f8e0205 */
[----:B------:R-:W0:Y:S01]  /*01a0*/  LDCU UR7, c[0x0][0x390] ;  /* 0x00007200ff0777ac */ /* 0x000e220008000800 */
[----:B------:R-:W-:Y:S02]  /*01b0*/  VIADD R15, R5, -UR10 ;  /* 0x8000000a050f7c36 */ /* 0x000fe40008000000 */
[----:B------:R-:W-:Y:S01]  /*01c0*/  IMAD.MOV.U32 R3, RZ, RZ, RZ ;  /* 0x000000ffff037224 */ /* 0x000fe200078e00ff */
[----:B------:R-:W-:Y:S01]  /*01d0*/  ULOP3.LUT UR4, UR4, 0xfffffff8, URZ, 0xc0, !UPT ;  /* 0xfffffff804047892 */ /* 0x000fe2000f8ec0ff */
[----:B------:R-:W-:Y:S01]  /*01e0*/  IMAD.MOV.U32 R0, RZ, RZ, RZ ;  /* 0x000000ffff007224 */ /* 0x000fe200078e00ff */
[----:B------:R-:W1:Y:S01]  /*01f0*/  LDCU.64 UR12, c[0x0][0x380] ;  /* 0x00007000ff0c77ac */ /* 0x000e620008000a00 */
[----:B------:R-:W-:Y:S01]  /*0200*/  VIADD R4, R4, -UR10 ;  /* 0x8000000a04047c36 */ /* 0x000fe20008000000 */
[----:B------:R-:W-:-:S02]  /*0210*/  UIADD3 UR5, UPT, UPT, -UR10, 0x3, URZ ;  /* 0x000000030a057890 */ /* 0x000fc4000fffe1ff */
[----:B------:R-:W-:-:S12]  /*0220*/  UIADD3 UR4, UPT, UPT, -UR4, URZ, URZ ;  /* 0x000000ff04047290 */ /* 0x000fd8000fffe1ff */
.L_x_23:
[----:B0-----:R-:W-:Y:S01]  /*0230*/  UMOV UR6, UR7 ;  /* 0x0000000700067c82 */ /* 0x001fe20008000000 */
[C---:B-1----:R-:W-:Y:S02]  /*0240*/  IADD3 R6, P0, PT, R4.reuse, UR12, RZ ;  /* 0x0000000c04067c10 */ /* 0x042fe4000ff1e0ff */
[C---:B------:R-:W-:Y:S02]  /*0250*/  ISETP.GE.AND P1, PT, R15.reuse, UR6, PT ;  /* 0x000000060f007c0c */ /* 0x040fe4000bf26270 */
[----:B------:R-:W-:Y:S02]  /*0260*/  LEA.HI.X.SX32 R7, R4, UR13, 0x1, P0 ;  /* 0x0000000d04077c11 */ /* 0x000fe400080f0eff */
[----:B------:R-:W-:-:S13]  /*0270*/  ISETP.LT.OR P1, PT, R15, RZ, P1 ;  /* 0x000000ff0f00720c */ /* 0x000fda0000f21670 */
[----:B------:R-:W2:Y:S01]  /*0280*/  @!P1 LDG.E.U8 R8, desc[UR8][R6.64] ;  /* 0x0000000806089981 */ /* 0x000ea2000c1e1100 */
[C---:B------:R-:W-:Y:S02]  /*0290*/  VIADD R9, R15.reuse, 0x1 ;  /* 0x000000010f097836 */ /* 0x040fe40000000000 */
[C---:B------:R-:W-:Y:S02]  /*02a0*/  VIADD R10, R15.reuse, 0x2 ;  /* 0x000000020f0a7836 */ /* 0x040fe40000000000 */
[----:B------:R-:W-:Y:S01]  /*02b0*/  VIADD R11, R15, 0x3 ;  /* 0x000000030f0b7836 */ /* 0x000fe20000000000 */
[----:B------:R-:W-:Y:S01]  /*02c0*/  ISETP.GE.AND P0, PT, R9, UR6, PT ;  /* 0x0000000609007c0c */ /* 0x000fe2000bf06270 */
[----:B------:R-:W-:Y:S01]  /*02d0*/  VIADD R12, R15, 0x6 ;  /* 0x000000060f0c7836 */ /* 0x000fe20000000000 */
[C---:B------:R-:W-:Y:S02]  /*02e0*/  ISETP.GE.AND P2, PT, R10.reuse, UR6, PT ;  /* 0x000000060a007c0c */ /* 0x040fe4000bf46270 */
[----:B------:R-:W-:Y:S01]  /*02f0*/  ISETP.LT.OR P0, PT, R9, RZ, P0 ;  /* 0x000000ff0900720c */ /* 0x000fe20000701670 */
[C---:B------:R-:W-:Y:S01]  /*0300*/  VIADD R9, R15.reuse, 0x4 ;  /* 0x000000040f097836 */ /* 0x040fe20000000000 */
[----:B------:R-:W-:Y:S01]  /*0310*/  ISETP.LT.OR P2, PT, R10, RZ, P2 ;  /* 0x000000ff0a00720c */ /* 0x000fe20001741670 */
[----:B------:R-:W-:Y:S01]  /*0320*/  VIADD R10, R15, 0x5 ;  /* 0x000000050f0a7836 */ /* 0x000fe20000000000 */
[----:B------:R-:W-:-:S02]  /*0330*/  ISETP.GE.AND P3, PT, R11, UR6, PT ;  /* 0x000000060b007c0c */ /* 0x000fc4000bf66270 */
[----:B------:R-:W-:Y:S02]  /*0340*/  ISETP.GE.AND P4, PT, R9, UR6, PT ;  /* 0x0000000609007c0c */ /* 0x000fe4000bf86270 */
[----:B------:R-:W-:Y:S02]  /*0350*/  ISETP.LT.OR P3, PT, R11, RZ, P3 ;  /* 0x000000ff0b00720c */ /* 0x000fe40001f61670 */
[----:B------:R-:W-:Y:S02]  /*0360*/  ISETP.GE.AND P5, PT, R12, UR6, PT ;  /* 0x000000060c007c0c */ /* 0x000fe4000bfa6270 */
[----:B------:R-:W-:Y:S02]  /*0370*/  ISETP.GE.AND P6, PT, R10, UR6, PT ;  /* 0x000000060a007c0c */ /* 0x000fe4000bfc6270 */
[----:B------:R-:W-:Y:S02]  /*0380*/  ISETP.LT.OR P4, PT, R9, RZ, P4 ;  /* 0x000000ff0900720c */ /* 0x000fe40002781670 */
[----:B------:R-:W3:Y:S01]  /*0390*/  @!P0 LDG.E.U8 R9, desc[UR8][R6.64+0x1] ;  /* 0x0000010806098981 */ /* 0x000ee2000c1e1100 */
[----:B------:R-:W-:Y:S01]  /*03a0*/  ISETP.LT.OR P5, PT, R12, RZ, P5 ;  /* 0x000000ff0c00720c */ /* 0x000fe20002fa1670 */
[----:B------:R-:W-:Y:S01]  /*03b0*/  VIADD R12, R15, 0x7 ;  /* 0x000000070f0c7836 */ /* 0x000fe20000000000 */
[----:B------:R-:W-:-:S02]  /*03c0*/  ISETP.LT.OR P6, PT, R10, RZ, P6 ;  /* 0x000000ff0a00720c */ /* 0x000fc400037c1670 */
[----:B------:R-:W4:Y:S01]  /*03d0*/  @!P2 LDG.E.U8 R10, desc[UR8][R6.64+0x2] ;  /* 0x00000208060aa981 */ /* 0x000f22000c1e1100 */
[----:B------:R-:W-:-:S03]  /*03e0*/  @!P1 VIADD R0, R0, 0x1 ;  /* 0x0000000100009836 */ /* 0x000fc60000000000 */
[----:B------:R-:W5:Y:S05]  /*03f0*/  @!P3 LDG.E.U8 R11, desc[UR8][R6.64+0x3] ;  /* 0x00000308060bb981 */ /* 0x000f6a000c1e1100 */
[----:B------:R-:W5:Y:S04]  /*0400*/  @!P5 LDG.E.U8 R14, desc[UR8][R6.64+0x6] ;  /* 0x00000608060ed981 */ /* 0x000f68000c1e1100 */
[----:B------:R-:W5:Y:S01]  /*0410*/  @!P6 LDG.E.U8 R13, desc[UR8][R6.64+0x5] ;  /* 0x00000508060de981 */ /* 0x000f62000c1e1100 */
[----:B--2---:R-:W-:-:S05]  /*0420*/  @!P1 I2FP.F32.U32 R8, R8 ;  /* 0x0000000800089245 */ /* 0x004fca0000201000 */
[----:B------:R-:W-:Y:S01]  /*0430*/  @!P1 FADD R3, R3, R8 ;  /* 0x0000000803039221 */ /* 0x000fe20000000000 */
[----:B------:R-:W-:-:S04]  /*0440*/  ISETP.GE.AND P1, PT, R12, UR6, PT ;  /* 0x000000060c007c0c */ /* 0x000fc8000bf26270 */
[----:B------:R-:W-:Y:S02]  /*0450*/  ISETP.LT.OR P1, PT, R12, RZ, P1 ;  /* 0x000000ff0c00720c */ /* 0x000fe40000f21670 */
[----:B------:R-:W2:Y:S11]  /*0460*/  @!P4 LDG.E.U8 R12, desc[UR8][R6.64+0x4] ;  /* 0x00000408060cc981 */ /* 0x000eb6000c1e1100 */
[----:B------:R-:W2:Y:S01]  /*0470*/  @!P1 LDG.E.U8 R16, desc[UR8][R6.64+0x7] ;  /* 0x0000070806109981 */ /* 0x000ea2000c1e1100 */
[----:B---3--:R-:W-:Y:S01]  /*0480*/  @!P0 I2FP.F32.U32 R8, R9 ;  /* 0x0000000900088245 */ /* 0x008fe20000201000 */
[----:B------:R-:W-:Y:S01]  /*0490*/  @!P0 VIADD R0, R0, 0x1 ;  /* 0x0000000100008836 */ /* 0x000fe20000000000 */
[----:B----4-:R-:W-:-:S03]  /*04a0*/  @!P2 I2FP.F32.U32 R10, R10 ;  /* 0x0000000a000aa245 */ /* 0x010fc60000201000 */
[----:B------:R-:W-:Y:S01]  /*04b0*/  @!P0 FADD R3, R3, R8 ;  /* 0x0000000803038221 */ /* 0x000fe20000000000 */
[----:B------:R-:W-:Y:S01]  /*04c0*/  @!P2 VIADD R0, R0, 0x1 ;  /* 0x000000010000a836 */ /* 0x000fe20000000000 */
[----:B-----5:R-:W-:Y:S02]  /*04d0*/  @!P3 I2FP.F32.U32 R8, R11 ;  /* 0x0000000b0008b245 */ /* 0x020fe40000201000 */
[----:B------:R-:W-:Y:S01]  /*04e0*/  @!P2 FADD R3, R3, R10 ;  /* 0x0000000a0303a221 */ /* 0x000fe20000000000 */
[----:B------:R-:W-:Y:S01]  /*04f0*/  @!P3 VIADD R0, R0, 0x1 ;  /* 0x000000010000b836 */ /* 0x000fe20000000000 */
[----:B------:R-:W-:Y:S02]  /*0500*/  UIADD3 UR4, UPT, UPT, UR4, 0x8, URZ ;  /* 0x0000000804047890 */ /* 0x000fe4000fffe0ff */
[----:B------:R-:W-:Y:S01]  /*0510*/  @!P3 FADD R3, R3, R8 ;  /* 0x000000080303b221 */ /* 0x000fe20000000000 */
[----:B------:R-:W-:Y:S01]  /*0520*/  @!P4 VIADD R0, R0, 0x1 ;  /* 0x000000010000c836 */ /* 0x000fe20000000000 */
[----:B------:R-:W-:Y:S01]  /*0530*/  UISETP.NE.AND UP0, UPT, UR4, URZ, UPT ;  /* 0x000000ff0400728c */ /* 0x000fe2000bf05270 */
[----:B------:R-:W-:-:S02]  /*0540*/  @!P6 I2FP.F32.U32 R8, R13 ;  /* 0x0000000d0008e245 */ /* 0x000fc40000201000 */
[----:B------:R-:W-:Y:S01]  /*0550*/  @!P6 VIADD R0, R0, 0x1 ;  /* 0x000000010000e836 */ /* 0x000fe20000000000 */
[----:B------:R-:W-:-:S03]  /*0560*/  @!P5 I2FP.F32.U32 R14, R14 ;  /* 0x0000000e000ed245 */ /* 0x000fc60000201000 */
[----:B------:R-:W-:Y:S02]  /*0570*/  @!P5 VIADD R0, R0, 0x1 ;  /* 0x000000010000d836 */ /* 0x000fe40000000000 */
[----:B------:R-:W-:Y:S02]  /*0580*/  VIADD R4, R4, 0x8 ;  /* 0x0000000804047836 */ /* 0x000fe40000000000 */
[----:B------:R-:W-:Y:S02]  /*0590*/  VIADD R15, R15, 0x8 ;  /* 0x000000080f0f7836 */ /* 0x000fe40000000000 */
[----:B------:R-:W-:Y:S01]  /*05a0*/  @!P1 VIADD R0, R0, 0x1 ;  /* 0x0000000100009836 */ /* 0x000fe20000000000 */
[----:B------:R-:W-:Y:S01]  /*05b0*/  UIADD3 UR5, UPT, UPT, UR5, 0x8, URZ ;  /* 0x0000000805057890 */ /* 0x000fe2000fffe0ff */
[----:B--2---:R-:W-:-:S05]  /*05c0*/  @!P4 I2FP.F32.U32 R12, R12 ;  /* 0x0000000c000cc245 */ /* 0x004fca0000201000 */
[----:B------:R-:W-:-:S04]  /*05d0*/  @!P4 FADD R3, R3, R12 ;  /* 0x0000000c0303c221 */ /* 0x000fc80000000000 */
[----:B------:R-:W-:Y:S01]  /*05e0*/  @!P6 FADD R3, R3, R8 ;  /* 0x000000080303e221 */ /* 0x000fe20000000000 */
[----:B------:R-:W-:-:S03]  /*05f0*/  @!P1 I2FP.F32.U32 R16, R16 ;  /* 0x0000001000109245 */ /* 0x000fc60000201000 */
[----:B------:R-:W-:-:S04]  /*0600*/  @!P5 FADD R3, R3, R14 ;  /* 0x0000000e0303d221 */ /* 0x000fc80000000000 */
[----:B------:R-:W-:Y:S01]  /*0610*/  @!P1 FADD R3, R3, R16 ;  /* 0x0000001003039221 */ /* 0x000fe20000000000 */
[----:B------:R-:W-:Y:S06]  /*0620*/  BRA.U UP0, `(.L_x_23) ;  /* 0xfffffffd00007547 */ /* 0x000fec000b83ffff */
[----:B------:R-:W-:-:S12]  /*0630*/  UIADD3 UR4, UPT, UPT, UR5, -0x3, URZ ;  /* 0xfffffffd05047890 */ /* 0x000fd8000fffe0ff */
.L_x_22:
[----:B------:R-:W0:Y:S02]  /*0640*/  LDCU UR7, c[0x0][0x398] ;  /* 0x00007300ff0777ac */ /* 0x000e240008000800 */
[----:B0-----:R-:W-:-:S04]  /*0650*/  USHF.L.U32 UR5, UR7, 0x1, URZ ;  /* 0x0000000107057899 */ /* 0x001fc800080006ff */
[----:B------:R-:W-:-:S04]  /*0660*/  ULOP3.LUT UR5, UR5, 0x6, URZ, 0xc0, !UPT ;  /* 0x0000000605057892 */ /* 0x000fc8000f8ec0ff */
[----:B------:R-:W-:-:S09]  /*0670*/  UISETP.GE.U32.AND UP0, UPT, UR5, 0x3, UPT ;  /* 0x000000030500788c */ /* 0x000fd2000bf06070 */
[----:B------:R-:W-:Y:S05]  /*0680*/  BRA.U !UP0, `(.L_x_24) ;  /* 0x0000000108847547 */ /* 0x000fea000b800000 */
[----:B------:R-:W0:Y:S01]  /*0690*/  LDCU.64 UR10, c[0x0][0x380] ;  /* 0x00007000ff0a77ac */ /* 0x000e220008000a00 */
[----:B------:R-:W-:-:S04]  /*06a0*/  VIADD R7, R5, UR4 ;  /* 0x0000000405077c36 */ /* 0x000fc80008000000 */
[C---:B------:R-:W-:Y:S01]  /*06b0*/  VIADD R4, R7.reuse, 0x1 ;  /* 0x0000000107047836 */ /* 0x040fe20000000000 */
[C---:B------:R-:W-:Y:S01]  /*06c0*/  ISETP.GE.AND P0, PT, R7.reuse, UR6, PT ;  /* 0x0000000607007c0c */ /* 0x040fe2000bf06270 */
[----:B------:R-:W-:Y:S02]  /*06d0*/  IMAD R8, R2, UR6, R7 ;  /* 0x0000000602087c24 */ /* 0x000fe4000f8e0207 */
[C---:B------:R-:W-:Y:S01]  /*06e0*/  VIADD R9, R7.reuse, 0x2 ;  /* 0x0000000207097836 */ /* 0x040fe20000000000 */
[C---:B------:R-:W-:Y:S02]  /*06f0*/  ISETP.GE.AND P1, PT, R4.reuse, UR6, PT ;  /* 0x0000000604007c0c */ /* 0x040fe4000bf26270 */
[C---:B------:R-:W-:Y:S02]  /*0700*/  ISETP.LT.OR P0, PT, R7.reuse, RZ, P0 ;  /* 0x000000ff0700720c */ /* 0x040fe40000701670 */
[----:B------:R-:W-:Y:S01]  /*0710*/  ISETP.LT.OR P1, PT, R4, RZ, P1 ;  /* 0x000000ff0400720c */ /* 0x000fe20000f21670 */
[----:B------:R-:W-:Y:S01]  /*0720*/  VIADD R4, R7, 0x3 ;  /* 0x0000000307047836 */ /* 0x000fe20000000000 */
[----:B------:R-:W-:-:S02]  /*0730*/  ISETP.GE.AND P2, PT, R9, UR6, PT ;  /* 0x0000000609007c0c */ /* 0x000fc4000bf46270 */
[C---:B0-----:R-:W-:Y:S02]  /*0740*/  IADD3 R6, P3, PT, R8.reuse, UR10, RZ ;  /* 0x0000000a08067c10 */ /* 0x041fe4000ff7e0ff */
[----:B------:R-:W-:Y:S02]  /*0750*/  ISETP.LT.OR P2, PT, R9, RZ, P2 ;  /* 0x000000ff0900720c */ /* 0x000fe40001741670 */
[----:B------:R-:W-:Y:S02]  /*0760*/  LEA.HI.X.SX32 R7, R8, UR11, 0x1, P3 ;  /* 0x0000000b08077c11 */ /* 0x000fe400098f0eff */
[----:B------:R-:W-:-:S03]  /*0770*/  ISETP.GE.AND P3, PT, R4, UR6, PT ;  /* 0x0000000604007c0c */ /* 0x000fc6000bf66270 */
[----:B------:R-:W2:Y:S01]  /*0780*/  @!P1 LDG.E.U8 R8, desc[UR8][R6.64+0x1] ;  /* 0x0000010806089981 */ /* 0x000ea2000c1e1100 */
[----:B------:R-:W-:-:S03]  /*0790*/  ISETP.LT.OR P3, PT, R4, RZ, P3 ;  /* 0x000000ff0400720c */ /* 0x000fc60001f61670 */
[----:B------:R-:W3:Y:S04]  /*07a0*/  @!P0 LDG.E.U8 R4, desc[UR8][R6.64] ;  /* 0x0000000806048981 */ /* 0x000ee8000c1e1100 */
[----:B------:R-:W4:Y:S06]  /*07b0*/  @!P2 LDG.E.U8 R9, desc[UR8][R6.64+0x2] ;  /* 0x000002080609a981 */ /* 0x000f2c000c1e1100 */
[----:B------:R-:W5:Y:S01]  /*07c0*/  @!P3 LDG.E.U8 R10, desc[UR8][R6.64+0x3] ;  /* 0x00000308060ab981 */ /* 0x000f62000c1e1100 */
[----:B------:R-:W-:-:S04]  /*07d0*/  @!P0 VIADD R0, R0, 0x1 ;  /* 0x0000000100008836 */ /* 0x000fc80000000000 */
[----:B------:R-:W-:-:S04]  /*07e0*/  @!P1 VIADD R0, R0, 0x1 ;  /* 0x0000000100009836 */ /* 0x000fc80000000000 */
[----:B------:R-:W-:Y:S01]  /*07f0*/  @!P2 VIADD R0, R0, 0x1 ;  /* 0x000000010000a836 */ /* 0x000fe20000000000 */
[----:B------:R-:W-:-:S03]  /*0800*/  UIADD3 UR4, UPT, UPT, UR4, 0x4, URZ ;  /* 0x0000000404047890 */ /* 0x000fc6000fffe0ff */
[----:B------:R-:W-:Y:S01]  /*0810*/  @!P3 VIADD R0, R0, 0x1 ;  /* 0x000000010000b836 */ /* 0x000fe20000000000 */
[----:B--2---:R-:W-:Y:S02]  /*0820*/  @!P1 I2FP.F32.U32 R8, R8 ;  /* 0x0000000800089245 */ /* 0x004fe40000201000 */
[----:B---3--:R-:W-:-:S05]  /*0830*/  @!P0 I2FP.F32.U32 R4, R4 ;  /* 0x0000000400048245 */ /* 0x008fca0000201000 */
[----:B------:R-:W-:Y:S01]  /*0840*/  @!P0 FADD R3, R3, R4 ;  /* 0x0000000403038221 */ /* 0x000fe20000000000 */
[----:B----4-:R-:W-:-:S03]  /*0850*/  @!P2 I2FP.F32.U32 R4, R9 ;  /* 0x000000090004a245 */ /* 0x010fc60000201000 */
[----:B------:R-:W-:Y:S01]  /*0860*/  @!P1 FADD R3, R3, R8 ;  /* 0x0000000803039221 */ /* 0x000fe20000000000 */
[----:B-----5:R-:W-:-:S03]  /*0870*/  @!P3 I2FP.F32.U32 R10, R10 ;  /* 0x0000000a000ab245 */ /* 0x020fc60000201000 */
[----:B------:R-:W-:-:S04]  /*0880*/  @!P2 FADD R3, R3, R4 ;  /* 0x000000040303a221 */ /* 0x000fc80000000000 */
[----:B------:R-:W-:-:S07]  /*0890*/  @!P3 FADD R3, R3, R10 ;  /* 0x0000000a0303b221 */ /* 0x000fce0000000000 */
.L_x_24:
[----:B------:R-:W-:-:S04]  /*08a0*/  ULOP3.LUT UR5, UR7, 0x1, URZ, 0xc0, !UPT ;  /* 0x0000000107057892 */ /* 0x000fc8000f8ec0ff */
[----:B------:R-:W-:-:S09]  /*08b0*/  UISETP.NE.U32.AND UP0, UPT, UR5, 0x1, UPT ;  /* 0x000000010500788c */ /* 0x000fd2000bf05070 */
[----:B------:R-:W-:Y:S05]  /*08c0*/  BRA.U UP0, `(.L_x_25) ;  /* 0x00000001004c7547 */ /* 0x000fea000b800000 */
[----:B------:R-:W0:Y:S01]  /*08d0*/  LDCU.64 UR10, c[0x0][0x380] ;  /* 0x00007000ff0a77ac */ /* 0x000e220008000a00 */
[----:B------:R-:W-:-:S04]  /*08e0*/  VIADD R7, R5, UR4 ;  /* 0x0000000405077c36 */ /* 0x000fc80008000000 */
[C---:B------:R-:W-:Y:S01]  /*08f0*/  VIADD R8, R7.reuse, 0x1 ;  /* 0x0000000107087836 */ /* 0x040fe20000000000 */
[----:B------:R-:W-:Y:S01]  /*0900*/  ISETP.GE.AND P0, PT, R7, UR6, PT ;  /* 0x0000000607007c0c */ /* 0x000fe2000bf06270 */
[----:B------:R-:W-:-:S03]  /*0910*/  IMAD R4, R2, UR6, R7 ;  /* 0x0000000602047c24 */ /* 0x000fc6000f8e0207 */
[----:B------:R-:W-:Y:S02]  /*0920*/  ISETP.LT.OR P0, PT, R7, RZ, P0 ;  /* 0x000000ff0700720c */ /* 0x000fe40000701670 */
[----:B------:R-:W-:-:S04]  /*0930*/  ISETP.GE.AND P1, PT, R8, UR6, PT ;  /* 0x0000000608007c0c */ /* 0x000fc8000bf26270 */
[----:B------:R-:W-:Y:S02]  /*0940*/  ISETP.LT.OR P1, PT, R8, RZ, P1 ;  /* 0x000000ff0800720c */ /* 0x000fe40000f21670 */
[----:B0-----:R-:W-:-:S04]  /*0950*/  IADD3 R6, P2, PT, R4, UR10, RZ ;  /* 0x0000000a04067c10 */ /* 0x001fc8000ff5e0ff */
[----:B------:R-:W-:-:S05]  /*0960*/  LEA.HI.X.SX32 R7, R4, UR11, 0x1, P2 ;  /* 0x0000000b04077c11 */ /* 0x000fca00090f0eff */
[----:B------:R-:W2:Y:S04]  /*0970*/  @!P0 LDG.E.U8 R4, desc[UR8][R6.64] ;  /* 0x0000000806048981 */ /* 0x000ea8000c1e1100 */
[----:B------:R-:W3:Y:S01]  /*0980*/  @!P1 LDG.E.U8 R8, desc[UR8][R6.64+0x1] ;  /* 0x0000010806089981 */ /* 0x000ee2000c1e1100 */
[----:B------:R-:W-:Y:S01]  /*0990*/  @!P0 VIADD R0, R0, 0x1 ;  /* 0x0000000100008836 */ /* 0x000fe20000000000 */
[----:B------:R-:W-:-:S03]  /*09a0*/  UIADD3 UR4, UPT, UPT, UR4, 0x2, URZ ;  /* 0x0000000204047890 */ /* 0x000fc6000fffe0ff */
[----:B------:R-:W-:Y:S01]  /*09b0*/  @!P1 VIADD R0, R0, 0x1 ;  /* 0x0000000100009836 */ /* 0x000fe20000000000 */
[----:B--2---:R-:W-:Y:S02]  /*09c0*/  @!P0 I2FP.F32.U32 R4, R4 ;  /* 0x0000000400048245 */ /* 0x004fe40000201000 */
[----:B---3--:R-:W-:-:S03]  /*09d0*/  @!P1 I2FP.F32.U32 R8, R8 ;  /* 0x0000000800089245 */ /* 0x008fc60000201000 */
[----:B------:R-:W-:-:S04]  /*09e0*/  @!P0 FADD R3, R3, R4 ;  /* 0x0000000403038221 */ /* 0x000fc80000000000 */
[----:B------:R-:W-:-:S07]  /*09f0*/  @!P1 FADD R3, R3, R8 ;  /* 0x0000000803039221 */ /* 0x000fce0000000000 */
.L_x_25:
[----:B------:R-:W-:Y:S01]  /*0a00*/  VIADD R7, R5, UR4 ;  /* 0x0000000405077c36 */ /* 0x000fe20008000000 */
[----:B------:R-:W-:Y:S04]  /*0a10*/  BSSY.RECONVERGENT B0, `(.L_x_26) ;  /* 0x000000c000007945 */ /* 0x000fe80003800200 */
[----:B------:R-:W-:-:S04]  /*0a20*/  ISETP.GE.AND P0, PT, R7, UR6, PT ;  /* 0x0000000607007c0c */ /* 0x000fc8000bf06270 */
[----:B------:R-:W-:-:S13]  /*0a30*/  ISETP.LT.OR P0, PT, R7, RZ, P0 ;  /* 0x000000ff0700720c */ /* 0x000fda0000701670 */
[----:B------:R-:W-:Y:S05]  /*0a40*/  @P0 BRA `(.L_x_27) ;  /* 0x0000000000200947 */ /* 0x000fea0003800000 */
[----:B------:R-:W0:Y:S01]  /*0a50*/  LDCU.64 UR4, c[0x0][0x380] ;  /* 0x00007000ff0477ac */ /* 0x000e220008000a00 */
[----:B------:R-:W-:-:S05]  /*0a60*/  IMAD R4, R2, UR6, R7 ;  /* 0x0000000602047c24 */ /* 0x000fca000f8e0207 */
[----:B0-----:R-:W-:-:S04]  /*0a70*/  IADD3 R6, P0, PT, R4, UR4, RZ ;  /* 0x0000000404067c10 */ /* 0x001fc8000ff1e0ff */
[----:B------:R-:W-:-:S05]  /*0a80*/  LEA.HI.X.SX32 R7, R4, UR5, 0x1, P0 ;  /* 0x0000000504077c11 */ /* 0x000fca00080f0eff */
[----:B------:R-:W2:Y:S01]  /*0a90*/  LDG.E.U8 R6, desc[UR8][R6.64] ;  /* 0x0000000806067981 */ /* 0x000ea2000c1e1100 */
[----:B------:R-:W-:Y:S01]  /*0aa0*/  VIADD R0, R0, 0x1 ;  /* 0x0000000100007836 */ /* 0x000fe20000000000 */
[----:B--2---:R-:W-:-:S05]  /*0ab0*/  I2FP.F32.U32 R4, R6 ;  /* 0x0000000600047245 */ /* 0x004fca0000201000 */
[----:B------:R-:W-:-:S07]  /*0ac0*/  FADD R3, R3, R4 ;  /* 0x0000000403037221 */ /* 0x000fce0000000000 */
.L_x_27:
[----:B------:R-:W-:Y:S05]  /*0ad0*/  BSYNC.RECONVERGENT B0 ;  /* 0x0000000000007941 */ /* 0x000fea0003800200 */
.L_x_26:
[----:B------:R-:W-:-:S07]  /*0ae0*/  I2FP.F32.S32 R4, R0 ;  /* 0x0000000000047245 */ /* 0x000fce0000201400 */
.L_x_21:
        /* <DEDUP_REMOVED lines=9> */
[----:B------:R-:W-:Y:S02]  /*0b80*/  IMAD.MOV.U32 R0, RZ, RZ, R3 ;  /* 0x000000ffff007224 */ /* 0x000fe400078e0003 */
[----:B------:R-:W-:Y:S01]  /*0b90*/  IMAD.MOV.U32 R3, RZ, RZ, R4 ;  /* 0x000000ffff037224 */ /* 0x000fe200078e0004 */
[----:B------:R-:W-:-:S07]  /*0ba0*/  MOV R4, 0xbc0 ;  /* 0x00000bc000047802 */ /* 0x000fce0000000f00 */
[----:B------:R-:W-:Y:S05]  /*0bb0*/  CALL.REL.NOINC `($__internal_1_$__cuda_sm3x_div_rn_noftz_f32_slowpath) ;  /* 0x0000000000207944 */ /* 0x000fea0003c00000 */
[----:B------:R-:W-:-:S07]  /*0bc0*/  IMAD.MOV.U32 R9, RZ, RZ, R0 ;  /* 0x000000ffff097224 */ /* 0x000fce00078e0000 */
.L_x_29:
[----:B------:R-:W-:Y:S05]  /*0bd0*/  BSYNC.RECONVERGENT B0 ;  /* 0x0000000000007941 */ /* 0x000fea0003800200 */
.L_x_28:
[----:B------:R-:W0:Y:S01]  /*0be0*/  LDC.64 R6, c[0x0][0x388] ;  /* 0x0000e200ff067b82 */ /* 0x000e220000000a00 */
[----:B------:R-:W1:Y:S02]  /*0bf0*/  LDCU UR4, c[0x0][0x390] ;  /* 0x00007200ff0477ac */ /* 0x000e640008000800 */
[----:B-1----:R-:W-:-:S04]  /*0c00*/  IMAD R3, R2, UR4, R5 ;  /* 0x0000000402037c24 */ /* 0x002fc8000f8e0205 */
[----:B0-----:R-:W-:-:S05]  /*0c10*/  IMAD.WIDE R2, R3, 0x4, R6 ;  /* 0x0000000403027825 */ /* 0x001fca00078e0206 */
[----:B------:R-:W-:Y:S01]  /*0c20*/  STG.E desc[UR8][R2.64], R9 ;  /* 0x0000000902007986 */ /* 0x000fe2000c101908 */
[----:B------:R-:W-:Y:S05]  /*0c30*/  EXIT ;  /* 0x000000000000794d */ /* 0x000fea0003800000 */
        .weak           $__internal_1_$__cuda_sm3x_div_rn_noftz_f32_slowpath
        .type           $__internal_1_$__cuda_sm3x_div_rn_noftz_f32_slowpath,@function
        .size           $__internal_1_$__cuda_sm3x_div_rn_noftz_f32_slowpath,(.L_x_150 - $__internal_1_$__cuda_sm3x_div_rn_noftz_f32_slowpath)
$__internal_1_$__cuda_sm3x_div_rn_noftz_f32_slowpath:
[----:B------:R-:W-:Y:S01]  /*0c40*/  SHF.R.U32.HI R7, RZ, 0x17, R3 ;  /* 0x00000017ff077819 */ /* 0x000fe20000011603 */
[----:B------:R-:W-:Y:S01]  /*0c50*/  BSSY.RECONVERGENT B1, `(.L_x_30) ;  /* 0x0000062000017945 */ /* 0x000fe20003800200 */
[----:B------:R-:W-:Y:S02]  /*0c60*/  SHF.R.U32.HI R6, RZ, 0x17, R0 ;  /* 0x00000017ff067819 */ /* 0x000fe40000011600 */
[----:B------:R-:W-:Y:S02]  /*0c70*/  LOP3.LUT R12, R7, 0xff, RZ, 0xc0, !PT ;  /* 0x000000ff070c7812 */ /* 0x000fe400078ec0ff */
[----:B------:R-:W-:-:S03]  /*0c80*/  LOP3.LUT R10, R6, 0xff, RZ, 0xc0, !PT ;  /* 0x000000ff060a7812 */ /* 0x000fc600078ec0ff */
[----:B------:R-:W-:Y:S02]  /*0c90*/  VIADD R8, R12, 0xffffffff ;  /* 0xffffffff0c087836 */ /* 0x000fe40000000000 */
[----:B------:R-:W-:-:S03]  /*0ca0*/  VIADD R7, R10, 0xffffffff ;  /* 0xffffffff0a077836 */ /* 0x000fc60000000000 */
        /* <DEDUP_REMOVED lines=22> */
[----:B------:R-:W-:Y:S02]  /*0e10*/  @P0 IMAD.MOV.U32 R6, RZ, RZ, RZ ;  /* 0x000000ffff060224 */ /* 0x000fe400078e00ff */
[----:B------:R-:W-:Y:S01]  /*0e20*/  @!P0 FFMA R0, R0, 1.84467440737095516160e+19, RZ ;  /* 0x5f80000000008823 */ /* 0x000fe200000000ff */
[----:B------:R-:W-:Y:S02]  /*0e30*/  @!P0 IMAD.MOV.U32 R6, RZ, RZ, -0x40 ;  /* 0xffffffc0ff068424 */ /* 0x000fe400078e00ff */
[----:B------:R-:W-:Y:S02]  /*0e40*/  @!P1 FFMA R3, R3, 1.84467440737095516160e+19, RZ ;  /* 0x5f80000003039823 */ /* 0x000fe400000000ff */
[----:B------:R-:W-:-:S07]  /*0e50*/  @!P1 VIADD R6, R6, 0x40 ;  /* 0x0000004006069836 */ /* 0x000fce0000000000 */
.L_x_31:
[----:B------:R-:W-:Y:S01]  /*0e60*/  LEA R8, R12, 0xc0800000, 0x17 ;  /* 0xc08000000c087811 */ /* 0x000fe200078eb8ff */
[----:B------:R-:W-:Y:S04]  /*0e70*/  BSSY.RECONVERGENT B2, `(.L_x_36) ;  /* 0x0000036000027945 */ /* 0x000fe80003800200 */
[----:B------:R-:W-:Y:S02]  /*0e80*/  IMAD.IADD R8, R3, 0x1, -R8 ;  /* 0x0000000103087824 */ /* 0x000fe400078e0a08 */
[----:B------:R-:W-:Y:S02]  /*0e90*/  VIADD R3, R10, 0xffffff81 ;  /* 0xffffff810a037836 */ /* 0x000fe40000000000 */
[----:B------:R-:W0:Y:S01]  /*0ea0*/  MUFU.RCP R7, R8 ;  /* 0x0000000800077308 */ /* 0x000e220000001000 */
[----:B------:R-:W-:Y:S01]  /*0eb0*/  FADD.FTZ R9, -R8, -RZ ;  /* 0x800000ff08097221 */ /* 0x000fe20000010100 */
[----:B------:R-:W-:-:S03]  /*0ec0*/  IMAD R0, R3, -0x800000, R0 ;  /* 0xff80000003007824 */ /* 0x000fc600078e0200 */
[----:B0-----:R-:W-:-:S04]  /*0ed0*/  FFMA R10, R7, R9, 1 ;  /* 0x3f800000070a7423 */ /* 0x001fc80000000009 */
[----:B------:R-:W-:-:S04]  /*0ee0*/  FFMA R14, R7, R10, R7 ;  /* 0x0000000a070e7223 */ /* 0x000fc80000000007 */
[----:B------:R-:W-:-:S04]  /*0ef0*/  FFMA R7, R0, R14, RZ ;  /* 0x0000000e00077223 */ /* 0x000fc800000000ff */
[----:B------:R-:W-:-:S04]  /*0f00*/  FFMA R10, R9, R7, R0 ;  /* 0x00000007090a7223 */ /* 0x000fc80000000000 */
[----:B------:R-:W-:Y:S01]  /*0f10*/  FFMA R11, R14, R10, R7 ;  /* 0x0000000a0e0b7223 */ /* 0x000fe20000000007 */
[----:B------:R-:W-:-:S03]  /*0f20*/  IADD3 R7, PT, PT, R3, 0x7f, -R12 ;  /* 0x0000007f03077810 */ /* 0x000fc60007ffe80c */
[----:B------:R-:W-:Y:S02]  /*0f30*/  FFMA R10, R9, R11, R0 ;  /* 0x0000000b090a7223 */ /* 0x000fe40000000000 */
[----:B------:R-:W-:Y:S02]  /*0f40*/  IMAD.IADD R7, R7, 0x1, R6 ;  /* 0x0000000107077824 */ /* 0x000fe400078e0206 */
[----:B------:R-:W-:-:S05]  /*0f50*/  FFMA R0, R14, R10, R11 ;  /* 0x0000000a0e007223 */ /* 0x000fca000000000b */
[----:B------:R-:W-:-:S04]  /*0f60*/  SHF.R.U32.HI R3, RZ, 0x17, R0 ;  /* 0x00000017ff037819 */ /* 0x000fc80000011600 */
[----:B------:R-:W-:-:S05]  /*0f70*/  LOP3.LUT R3, R3, 0xff, RZ, 0xc0, !PT ;  /* 0x000000ff03037812 */ /* 0x000fca00078ec0ff */
[----:B------:R-:W-:-:S04]  /*0f80*/  IMAD.IADD R9, R3, 0x1, R7 ;  /* 0x0000000103097824 */ /* 0x000fc800078e0207 */
        /* <DEDUP_REMOVED lines=10> */
[CCC-:B------:R-:W-:Y:S01]  /*1030*/  FFMA.RZ R3, R14.reuse, R10.reuse, R11.reuse ;  /* 0x0000000a0e037223 */ /* 0x1c0fe2000000c00b */
[C---:B------:R-:W-:Y:S02]  /*1040*/  VIADD R8, R9.reuse, 0x20 ;  /* 0x0000002009087836 */ /* 0x040fe40000000000 */
[CCC-:B------:R-:W-:Y:S01]  /*1050*/  FFMA.RM R6, R14.reuse, R10.reuse, R11.reuse ;  /* 0x0000000a0e067223 */ /* 0x1c0fe2000000400b */
[----:B------:R-:W-:Y:S02]  /*1060*/  ISETP.NE.AND P2, PT, R9, RZ, PT ;  /* 0x000000ff0900720c */ /* 0x000fe40003f45270 */
[----:B------:R-:W-:Y:S01]  /*1070*/  LOP3.LUT R7, R3, 0x7fffff, RZ, 0xc0, !PT ;  /* 0x007fffff03077812 */ /* 0x000fe200078ec0ff */
[----:B------:R-:W-:Y:S01]  /*1080*/  FFMA.RP R3, R14, R10, R11 ;  /* 0x0000000a0e037223 */ /* 0x000fe2000000800b */
[----:B------:R-:W-:Y:S01]  /*1090*/  ISETP.NE.AND P1, PT, R9, RZ, PT ;  /* 0x000000ff0900720c */ /* 0x000fe20003f25270 */
[----:B------:R-:W-:Y:S01]  /*10a0*/  IMAD.MOV R9, RZ, RZ, -R9 ;  /* 0x000000ffff097224 */ /* 0x000fe200078e0a09 */
[----:B------:R-:W-:-:S02]  /*10b0*/  LOP3.LUT R7, R7, 0x800000, RZ, 0xfc, !PT ;  /* 0x0080000007077812 */ /* 0x000fc400078efcff */
[----:B------:R-:W-:Y:S02]  /*10c0*/  FSETP.NEU.FTZ.AND P0, PT, R3, R6, PT ;  /* 0x000000060300720b */ /* 0x000fe40003f1d000 */
[----:B------:R-:W-:Y:S02]  /*10d0*/  SHF.L.U32 R8, R7, R8, RZ ;  /* 0x0000000807087219 */ /* 0x000fe400000006ff */
[----:B------:R-:W-:Y:S02]  /*10e0*/  SEL R6, R9, RZ, P2 ;  /* 0x000000ff09067207 */ /* 0x000fe40001000000 */
[----:B------:R-:W-:Y:S02]  /*10f0*/  ISETP.NE.AND P1, PT, R8, RZ, P1 ;  /* 0x000000ff0800720c */ /* 0x000fe40000f25270 */
[----:B------:R-:W-:Y:S02]  /*1100*/  SHF.R.U32.HI R6, RZ, R6, R7 ;  /* 0x00000006ff067219 */ /* 0x000fe40000011607 */
[----:B------:R-:W-:-:S02]  /*1110*/  PLOP3.LUT P0, PT, P0, P1, PT, 0xf8, 0x8f ;  /* 0x00000000008f781c */ /* 0x000fc40000703f70 */
[----:B------:R-:W-:Y:S02]  /*1120*/  SHF.R.U32.HI R8, RZ, 0x1, R6 ;  /* 0x00000001ff087819 */ /* 0x000fe40000011606 */
[----:B------:R-:W-:-:S04]  /*1130*/  SEL R3, RZ, 0x1, !P0 ;  /* 0x00000001ff037807 */ /* 0x000fc80004000000 */
[----:B------:R-:W-:-:S04]  /*1140*/  LOP3.LUT R3, R3, 0x1, R8, 0xf8, !PT ;  /* 0x0000000103037812 */ /* 0x000fc800078ef808 */
[----:B------:R-:W-:-:S05]  /*1150*/  LOP3.LUT R3, R3, R6, RZ, 0xc0, !PT ;  /* 0x0000000603037212 */ /* 0x000fca00078ec0ff */
[----:B------:R-:W-:-:S05]  /*1160*/  IMAD.IADD R3, R8, 0x1, R3 ;  /* 0x0000000108037824 */ /* 0x000fca00078e0203 */
[----:B------:R-:W-:Y:S01]  /*1170*/  LOP3.LUT R0, R3, R0, RZ, 0xfc, !PT ;  /* 0x0000000003007212 */ /* 0x000fe200078efcff */
[----:B------:R-:W-:Y:S06]  /*1180*/  BRA `(.L_x_39) ;  /* 0x0000000000107947 */ /* 0x000fec0003800000 */
.L_x_38:
[----:B------:R-:W-:-:S04]  /*1190*/  LOP3.LUT R0, R0, 0x80000000, RZ, 0xc0, !PT ;  /* 0x8000000000007812 */ /* 0x000fc800078ec0ff */
[----:B------:R-:W-:Y:S01]  /*11a0*/  LOP3.LUT R0, R0, 0x7f800000, RZ, 0xfc, !PT ;  /* 0x7f80000000007812 */ /* 0x000fe200078efcff */
[----:B------:R-:W-:Y:S06]  /*11b0*/  BRA `(.L_x_39) ;  /* 0x0000000000047947 */ /* 0x000fec0003800000 */
.L_x_37:
[----:B------:R-:W-:-:S07]  /*11c0*/  IMAD R0, R7, 0x800000, R0 ;  /* 0x0080000007007824 */ /* 0x000fce00078e0200 */
.L_x_39:
[----:B------:R-:W-:Y:S05]  /*11d0*/  BSYNC.RECONVERGENT B2 ;  /* 0x0000000000027941 */ /* 0x000fea0003800200 */
.L_x_36:
[----:B------:R-:W-:Y:S05]  /*11e0*/  BRA `(.L_x_40) ;  /* 0x0000000000207947 */ /* 0x000fea0003800000 */
.L_x_35:
[----:B------:R-:W-:-:S04]  /*11f0*/  LOP3.LUT R0, R3, 0x80000000, R0, 0x48, !PT ;  /* 0x8000000003007812 */ /* 0x000fc800078e4800 */
[----:B------:R-:W-:Y:S01]  /*1200*/  LOP3.LUT R0, R0, 0x7f800000, RZ, 0xfc, !PT ;  /* 0x7f80000000007812 */ /* 0x000fe200078efcff */
[----:B------:R-:W-:Y:S06]  /*1210*/  BRA `(.L_x_40) ;  /* 0x0000000000147947 */ /* 0x000fec0003800000 */
.L_x_34:
[----:B------:R-:W-:Y:S01]  /*1220*/  LOP3.LUT R0, R3, 0x80000000, R0, 0x48, !PT ;  /* 0x8000000003007812 */ /* 0x000fe200078e4800 */
[----:B------:R-:W-:Y:S06]  /*1230*/  BRA `(.L_x_40) ;  /* 0x00000000000c7947 */ /* 0x000fec0003800000 */
.L_x_33:
[----:B------:R-:W0:Y:S01]  /*1240*/  MUFU.RSQ R0, -QNAN ;  /* 0xffc0000000007908 */ /* 0x000e220000001400 */
[----:B------:R-:W-:Y:S05]  /*1250*/  BRA `(.L_x_40) ;  /* 0x0000000000047947 */ /* 0x000fea0003800000 */
.L_x_32:
[----:B------:R-:W-:-:S07]  /*1260*/  FADD.FTZ R0, R0, R3 ;  /* 0x0000000300007221 */ /* 0x000fce0000010000 */
.L_x_40:
[----:B------:R-:W-:Y:S05]  /*1270*/  BSYNC.RECONVERGENT B1 ;  /* 0x0000000000017941 */ /* 0x000fea0003800200 */
.L_x_30:
[----:B------:R-:W-:Y:S02]  /*1280*/  IMAD.MOV.U32 R6, RZ, RZ, R4 ;  /* 0x000000ffff067224 */ /* 0x000fe400078e0004 */
[----:B------:R-:W-:-:S04]  /*1290*/  IMAD.MOV.U32 R7, RZ, RZ, 0x0 ;  /* 0x00000000ff077424 */ /* 0x000fc800078e00ff */
[----:B0-----:R-:W-:Y:S05]  /*12a0*/  RET.REL.NODEC R6 `(_Z19boxFilterHorizontalPhPfiii) ;  /* 0xffffffec06547950 */ /* 0x001fea0003c3ffff */
.L_x_41:
        /* <DEDUP_REMOVED lines=13> */
.L_x_150:


//--------------------- .text._Z12medianFilterPhS_iii --------------------------
	.section	.text._Z12medianFilterPhS_iii,"ax",@progbits
	.align	128
        .global         _Z12medianFilterPhS_iii
        .type           _Z12medianFilterPhS_iii,@function
        .size           _Z12medianFilterPhS_iii,(.L_x_157 - _Z12medianFilterPhS_iii)
        .other          _Z12medianFilterPhS_iii,@"STO_CUDA_ENTRY STV_DEFAULT"
_Z12medianFilterPhS_iii:
.text._Z12medianFilterPhS_iii:
[----:B------:R-:W0:Y:S01]  /*0000*/  LDC R1, c[0x0][0x37c] ;  /* 0x0000df00ff017b82 */ /* 0x000e220000000800 */
[----:B------:R-:W1:Y:S07]  /*0010*/  S2R R0, SR_TID.Y ;  /* 0x0000000000007919 */ /* 0x000e6e0000002200 */
[----:B------:R-:W2:Y:S01]  /*0020*/  LDC R6, c[0x0][0x360] ;  /* 0x0000d800ff067b82 */ /* 0x000ea20000000800 */
[----:B------:R-:W3:Y:S01]  /*0030*/  LDCU.64 UR6, c[0x0][0x390] ;  /* 0x00007200ff0677ac */ /* 0x000ee20008000a00 */
[----:B0-----:R-:W-:Y:S01]  /*0040*/  VIADD R1, R1, 0xffffffe0 ;  /* 0xffffffe001017836 */ /* 0x001fe20000000000 */
[----:B------:R-:W2:Y:S05]  /*0050*/  S2R R3, SR_TID.X ;  /* 0x0000000000037919 */ /* 0x000eaa0000002100 */
[----:B------:R-:W1:Y:S08]  /*0060*/  S2UR UR5, SR_CTAID.Y ;  /* 0x00000000000579c3 */ /* 0x000e700000002600 */
[----:B------:R-:W1:Y:S08]  /*0070*/  LDC R5, c[0x0][0x364] ;  /* 0x0000d900ff057b82 */ /* 0x000e700000000800 */
[----:B------:R-:W2:Y:S01]  /*0080*/  S2UR UR4, SR_CTAID.X ;  /* 0x00000000000479c3 */ /* 0x000ea20000002500 */
[----:B-1----:R-:W-:-:S05]  /*0090*/  IMAD R5, R5, UR5, R0 ;  /* 0x0000000505057c24 */ /* 0x002fca000f8e0200 */
[----:B---3--:R-:W-:Y:S01]  /*00a0*/  ISETP.GE.AND P0, PT, R5, UR7, PT ;  /* 0x0000000705007c0c */ /* 0x008fe2000bf06270 */
[----:B--2---:R-:W-:-:S05]  /*00b0*/  IMAD R6, R6, UR4, R3 ;  /* 0x0000000406067c24 */ /* 0x004fca000f8e0203 */
[----:B------:R-:W-:-:S13]  /*00c0*/  ISETP.GE.OR P0, PT, R6, UR6, P0 ;  /* 0x0000000606007c0c */ /* 0x000fda0008706670 */
[----:B------:R-:W-:Y:S05]  /*00d0*/  @P0 EXIT ;  /* 0x000000000000094d */ /* 0x000fea0003800000 */
[----:B------:R-:W0:Y:S01]  /*00e0*/  LDCU UR5, c[0x0][0x398] ;  /* 0x00007300ff0577ac */ /* 0x000e220008000800 */
[----:B------:R-:W-:Y:S01]  /*00f0*/  IMAD.MOV.U32 R0, RZ, RZ, RZ ;  /* 0x000000ffff007224 */ /* 0x000fe200078e00ff */
[----:B------:R-:W1:Y:S01]  /*0100*/  LDCU.64 UR12, c[0x0][0x358] ;  /* 0x00006b00ff0c77ac */ /* 0x000e620008000a00 */
[----:B0-----:R-:W-:-:S09]  /*0110*/  UISETP.GE.AND UP0, UPT, UR5, URZ, UPT ;  /* 0x000000ff0500728c */ /* 0x001fd2000bf06270 */
[----:B-1----:R-:W-:Y:S05]  /*0120*/  BRA.U !UP0, `(.L_x_42) ;  /* 0x0000000908ec7547 */ /* 0x002fea000b800000 */
[----:B------:R-:W-:Y:S01]  /*0130*/  USHF.L.U32 UR4, UR5, 0x1, URZ ;  /* 0x0000000105047899 */ /* 0x000fe200080006ff */
[----:B------:R-:W-:Y:S01]  /*0140*/  IMAD.MOV.U32 R0, RZ, RZ, RZ ;  /* 0x000000ffff007224 */ /* 0x000fe200078e00ff */
[----:B------:R-:W-:Y:S02]  /*0150*/  UIADD3 UR7, UPT, UPT, -UR5, URZ, URZ ;  /* 0x000000ff05077290 */ /* 0x000fe4000fffe1ff */
[----:B------:R-:W-:Y:S02]  /*0160*/  ULOP3.LUT UR6, UR4, 0x6, URZ, 0xc0, !UPT ;  /* 0x0000000604067892 */ /* 0x000fe4000f8ec0ff */
[----:B------:R-:W-:Y:S02]  /*0170*/  ULOP3.LUT UR4, UR4, 0xfffffff8, URZ, 0xc0, !UPT ;  /* 0xfffffff804047892 */ /* 0x000fe4000f8ec0ff */
[----:B------:R-:W-:Y:S01]  /*0180*/  UISETP.GE.U32.AND UP0, UPT, UR6, 0x3, UPT ;  /* 0x000000030600788c */ /* 0x000fe2000bf06070 */
[----:B------:R-:W-:-:S10]  /*0190*/  UMOV UR5, UR7 ;  /* 0x0000000700057c82 */ /* 0x000fd40008000000 */
.L_x_49:
[----:B------:R-:W0:Y:S01]  /*01a0*/  LDCU UR8, c[0x0][0x398] ;  /* 0x00007300ff0877ac */ /* 0x000e220008000800 */
[----:B------:R-:W-:Y:S01]  /*01b0*/  VIADD R4, R5, UR5 ;  /* 0x0000000505047c36 */ /* 0x000fe20008000000 */
[----:B-1----:R-:W1:Y:S01]  /*01c0*/  LDCU UR10, c[0x0][0x394] ;  /* 0x00007280ff0a77ac */ /* 0x002e620008000800 */
[----:B------:R-:W-:Y:S01]  /*01d0*/  UMOV UR6, UR7 ;  /* 0x0000000700067c82 */ /* 0x000fe20008000000 */
[----:B--2---:R-:W2:Y:S01]  /*01e0*/  LDCU UR16, c[0x0][0x390] ;  /* 0x00007200ff1077ac */ /* 0x004ea20008000800 */
[----:B------:R-:W3:Y:S01]  /*01f0*/  LDCU UR11, c[0x0][0x390] ;  /* 0x00007200ff0b77ac */ /* 0x000ee20008000800 */
[----:B----4-:R-:W4:Y:S01]  /*0200*/  LDCU UR9, c[0x0][0x398] ;  /* 0x00007300ff0977ac */ /* 0x010f220008000800 */
[----:B0-----:R-:W-:Y:S01]  /*0210*/  UISETP.GE.U32.AND UP1, UPT, UR8, 0x4, UPT ;  /* 0x000000040800788c */ /* 0x001fe2000bf26070 */
[C---:B-1----:R-:W-:Y:S01]  /*0220*/  ISETP.GE.AND P0, PT, R4.reuse, UR10, PT ;  /* 0x0000000a04007c0c */ /* 0x042fe2000bf06270 */
[----:B------:R-:W0:Y:S03]  /*0230*/  LDCU.64 UR14, c[0x0][0x380] ;  /* 0x00007000ff0e77ac */ /* 0x000e260008000a00 */
[----:B------:R-:W-:-:S04]  /*0240*/  ISETP.GT.AND P0, PT, R4, -0x1, !P0 ;  /* 0xffffffff0400780c */ /* 0x000fc80004704270 */
[----:B--234-:R-:W-:Y:S09]  /*0250*/  BRA.U !UP1, `(.L_x_43) ;  /* 0x0000000509407547 */ /* 0x01cff2000b800000 */
.L_x_44:
[----:B-1----:R-:W-:-:S04]  /*0260*/  VIADD R13, R6, UR6 ;  /* 0x00000006060d7c36 */ /* 0x002fc80008000000 */
[C---:B------:R-:W-:Y:S01]  /*0270*/  VIADD R2, R13.reuse, 0x1 ;  /* 0x000000010d027836 */ /* 0x040fe20000000000 */
[----:B------:R-:W-:Y:S01]  /*0280*/  ISETP.GE.AND P4, PT, R13, UR11, PT ;  /* 0x0000000b0d007c0c */ /* 0x000fe2000bf86270 */
[----:B------:R-:W-:-:S03]  /*0290*/  IMAD R3, R4, UR11, R13 ;  /* 0x0000000b04037c24 */ /* 0x000fc6000f8e020d */
[C---:B------:R-:W-:Y:S02]  /*02a0*/  ISETP.GE.AND P3, PT, R2.reuse, UR11, PT ;  /* 0x0000000b02007c0c */ /* 0x040fe4000bf66270 */
[----:B------:R-:W-:Y:S02]  /*02b0*/  ISETP.GT.AND P4, PT, R13, -0x1, !P4 ;  /* 0xffffffff0d00780c */ /* 0x000fe40006784270 */
[----:B------:R-:W-:Y:S02]  /*02c0*/  ISETP.GT.AND P3, PT, R2, -0x1, !P3 ;  /* 0xffffffff0200780c */ /* 0x000fe40005f64270 */
[----:B------:R-:W-:Y:S02]  /*02d0*/  PLOP3.LUT P4, PT, P0, P4, PT, 0x80, 0x8 ;  /* 0x000000000008781c */ /* 0x000fe40000789070 */
[----:B------:R-:W-:Y:S02]  /*02e0*/  PLOP3.LUT P3, PT, P0, P3, PT, 0x80, 0x8 ;  /* 0x000000000008781c */ /* 0x000fe40000767070 */
[----:B0-----:R-:W-:-:S04]  /*02f0*/  IADD3 R2, P1, PT, R3, UR14, RZ ;  /* 0x0000000e03027c10 */ /* 0x001fc8000ff3e0ff */
[----:B------:R-:W-:-:S05]  /*0300*/  LEA.HI.X.SX32 R3, R3, UR15, 0x1, P1 ;  /* 0x0000000f03037c11 */ /* 0x000fca00088f0eff */
[----:B------:R-:W2:Y:S04]  /*0310*/  @P4 LDG.E.U8 R7, desc[UR12][R2.64] ;  /* 0x0000000c02074981 */ /* 0x000ea8000c1e1100 */
[----:B------:R-:W3:Y:S01]  /*0320*/  @P3 LDG.E.U8 R9, desc[UR12][R2.64+0x1] ;  /* 0x0000010c02093981 */ /* 0x000ee2000c1e1100 */
[C---:B------:R-:W-:Y:S02]  /*0330*/  VIADD R10, R13.reuse, 0x2 ;  /* 0x000000020d0a7836 */ /* 0x040fe40000000000 */
[C---:B------:R-:W-:Y:S02]  /*0340*/  VIADD R11, R13.reuse, 0x3 ;  /* 0x000000030d0b7836 */ /* 0x040fe40000000000 */
[----:B------:R-:W-:Y:S01]  /*0350*/  VIADD R12, R13, 0x4 ;  /* 0x000000040d0c7836 */ /* 0x000fe20000000000 */
[----:B------:R-:W-:Y:S01]  /*0360*/  ISETP.GE.AND P6, PT, R10, UR11, PT ;  /* 0x0000000b0a007c0c */ /* 0x000fe2000bfc6270 */
[----:B------:R-:W-:Y:S01]  /*0370*/  @P4 VIADD R8, R0, 0x1 ;  /* 0x0000000100084836 */ /* 0x000fe20000000000 */
[----:B------:R-:W-:Y:S01]  /*0380*/  ISETP.GE.AND P1, PT, R11, UR11, PT ;  /* 0x0000000b0b007c0c */ /* 0x000fe2000bf26270 */
[----:B------:R-:W-:Y:S01]  /*0390*/  @P4 IMAD.IADD R14, R1, 0x1, R0 ;  /* 0x00000001010e4824 */ /* 0x000fe200078e0200 */
[----:B------:R-:W-:Y:S01]  /*03a0*/  ISETP.GE.AND P2, PT, R12, UR11, PT ;  /* 0x0000000b0c007c0c */ /* 0x000fe2000bf46270 */
[----:B------:R-:W-:Y:S01]  /*03b0*/  @P4 IMAD.MOV.U32 R0, RZ, RZ, R8 ;  /* 0x000000ffff004224 */ /* 0x000fe200078e0008 */
[----:B------:R-:W-:Y:S01]  /*03c0*/  ISETP.GT.AND P6, PT, R10, -0x1, !P6 ;  /* 0xffffffff0a00780c */ /* 0x000fe200077c4270 */
[----:B------:R-:W-:Y:S01]  /*03d0*/  VIADD R8, R13, 0x5 ;  /* 0x000000050d087836 */ /* 0x000fe20000000000 */
[----:B------:R-:W-:Y:S01]  /*03e0*/  ISETP.GT.AND P1, PT, R11, -0x1, !P1 ;  /* 0xffffffff0b00780c */ /* 0x000fe20004f24270 */
[----:B------:R-:W-:Y:S01]  /*03f0*/  @P3 IMAD.IADD R16, R1, 0x1, R0 ;  /* 0x0000000101103824 */ /* 0x000fe200078e0200 */
[----:B------:R-:W-:Y:S01]  /*0400*/  ISETP.GT.AND P2, PT, R12, -0x1, !P2 ;  /* 0xffffffff0c00780c */ /* 0x000fe20005744270 */
[C---:B------:R-:W-:Y:S01]  /*0410*/  VIADD R10, R13.reuse, 0x6 ;  /* 0x000000060d0a7836 */ /* 0x040fe20000000000 */
[----:B------:R-:W-:Y:S01]  /*0420*/  PLOP3.LUT P6, PT, P0, P6, PT, 0x80, 0x8 ;  /* 0x000000000008781c */ /* 0x000fe200007cd070 */
[----:B------:R-:W-:Y:S01]  /*0430*/  @P3 VIADD R12, R0, 0x1 ;  /* 0x00000001000c3836 */ /* 0x000fe20000000000 */
[----:B------:R-:W-:Y:S01]  /*0440*/  PLOP3.LUT P1, PT, P0, P1, PT, 0x80, 0x8 ;  /* 0x000000000008781c */ /* 0x000fe20000723070 */
[----:B------:R-:W-:Y:S01]  /*0450*/  VIADD R11, R13, 0x7 ;  /* 0x000000070d0b7836 */ /* 0x000fe20000000000 */
[----:B------:R-:W-:Y:S01]  /*0460*/  ISETP.GE.AND P5, PT, R10, UR11, PT ;  /* 0x0000000b0a007c0c */ /* 0x000fe2000bfa6270 */
[----:B------:R-:W-:Y:S01]  /*0470*/  @P3 IMAD.MOV.U32 R0, RZ, RZ, R12 ;  /* 0x000000ffff003224 */ /* 0x000fe200078e000c */
[----:B------:R-:W-:-:S02]  /*0480*/  PLOP3.LUT P2, PT, P0, P2, PT, 0x80, 0x8 ;  /* 0x000000000008781c */ /* 0x000fc40000745070 */
[----:B------:R-:W-:-:S04]  /*0490*/  ISETP.GT.AND P5, PT, R10, -0x1, !P5 ;  /* 0xffffffff0a00780c */ /* 0x000fc80006fa4270 */
[----:B------:R-:W-:Y:S01]  /*04a0*/  PLOP3.LUT P5, PT, P0, P5, PT, 0x80, 0x8 ;  /* 0x000000000008781c */ /* 0x000fe200007ab070 */
[----:B--2---:R0:W-:Y:S01]  /*04b0*/  @P4 STL.U8 [R14], R7 ;  /* 0x000000070e004387 */ /* 0x0041e20000100000 */
[----:B------:R-:W-:-:S03]  /*04c0*/  ISETP.GE.AND P4, PT, R8, UR11, PT ;  /* 0x0000000b08007c0c */ /* 0x000fc6000bf86270 */
[----:B---3--:R1:W-:Y:S01]  /*04d0*/  @P3 STL.U8 [R16], R9 ;  /* 0x0000000910003387 */ /* 0x0083e20000100000 */
[C---:B------:R-:W-:Y:S02]  /*04e0*/  ISETP.GE.AND P3, PT, R11.reuse, UR11, PT ;  /* 0x0000000b0b007c0c */ /* 0x040fe4000bf66270 */
[----:B------:R-:W-:Y:S02]  /*04f0*/  ISETP.GT.AND P4, PT, R8, -0x1, !P4 ;  /* 0xffffffff0800780c */ /* 0x000fe40006784270 */
[----:B------:R-:W-:Y:S01]  /*0500*/  ISETP.GT.AND P3, PT, R11, -0x1, !P3 ;  /* 0xffffffff0b00780c */ /* 0x000fe20005f64270 */
[----:B0-----:R-:W2:Y:S01]  /*0510*/  @P6 LDG.E.U8 R7, desc[UR12][R2.64+0x2] ;  /* 0x0000020c02076981 */ /* 0x001ea2000c1e1100 */
[----:B------:R-:W-:Y:S02]  /*0520*/  PLOP3.LUT P4, PT, P0, P4, PT, 0x80, 0x8 ;  /* 0x000000000008781c */ /* 0x000fe40000789070 */
[----:B------:R-:W-:Y:S01]  /*0530*/  PLOP3.LUT P3, PT, P0, P3, PT, 0x80, 0x8 ;  /* 0x000000000008781c */ /* 0x000fe20000767070 */
[----:B------:R-:W3:Y:S04]  /*0540*/  @P1 LDG.E.U8 R8, desc[UR12][R2.64+0x3] ;  /* 0x0000030c02081981 */ /* 0x000ee8000c1e1100 */
[----:B-1----:R-:W4:Y:S04]  /*0550*/  @P2 LDG.E.U8 R9, desc[UR12][R2.64+0x4] ;  /* 0x0000040c02092981 */ /* 0x002f28000c1e1100 */
[----:B------:R-:W5:Y:S04]  /*0560*/  @P5 LDG.E.U8 R11, desc[UR12][R2.64+0x6] ;  /* 0x0000060c020b5981 */ /* 0x000f68000c1e1100 */
[----:B------:R-:W5:Y:S04]  /*0570*/  @P4 LDG.E.U8 R10, desc[UR12][R2.64+0x5] ;  /* 0x0000050c020a4981 */ /* 0x000f68000c1e1100 */
[----:B------:R0:W5:Y:S01]  /*0580*/  @P3 LDG.E.U8 R12, desc[UR12][R2.64+0x7] ;  /* 0x0000070c020c3981 */ /* 0x000162000c1e1100 */
[----:B------:R-:W-:-:S02]  /*0590*/  @P6 VIADD R13, R0, 0x1 ;  /* 0x00000001000d6836 */ /* 0x000fc40000000000 */
[----:B------:R-:W-:Y:S02]  /*05a0*/  @P6 IMAD.IADD R14, R1, 0x1, R0 ;  /* 0x00000001010e6824 */ /* 0x000fe400078e0200 */
[----:B------:R-:W-:-:S04]  /*05b0*/  @P6 IMAD.MOV.U32 R0, RZ, RZ, R13 ;  /* 0x000000ffff006224 */ /* 0x000fc800078e000d */
[----:B------:R-:W-:Y:S02]  /*05c0*/  @P1 VIADD R13, R0, 0x1 ;  /* 0x00000001000d1836 */ /* 0x000fe40000000000 */
[----:B------:R-:W-:Y:S02]  /*05d0*/  @P1 IMAD.IADD R15, R1, 0x1, R0 ;  /* 0x00000001010f1824 */ /* 0x000fe400078e0200 */
[----:B------:R-:W-:-:S04]  /*05e0*/  @P1 IMAD.MOV.U32 R0, RZ, RZ, R13 ;  /* 0x000000ffff001224 */ /* 0x000fc800078e000d */
[----:B------:R-:W-:Y:S02]  /*05f0*/  @P2 VIADD R13, R0, 0x1 ;  /* 0x00000001000d2836 */ /* 0x000fe40000000000 */
[----:B------:R-:W-:Y:S02]  /*0600*/  @P2 IMAD.IADD R16, R1, 0x1, R0 ;  /* 0x0000000101102824 */ /* 0x000fe400078e0200 */
[----:B------:R-:W-:-:S04]  /*0610*/  @P2 IMAD.MOV.U32 R0, RZ, RZ, R13 ;  /* 0x000000ffff002224 */ /* 0x000fc800078e000d */
[----:B------:R-:W-:Y:S02]  /*0620*/  @P4 VIADD R13, R0, 0x1 ;  /* 0x00000001000d4836 */ /* 0x000fe40000000000 */
[----:B0-----:R-:W-:Y:S02]  /*0630*/  @P4 IMAD.IADD R3, R1, 0x1, R0 ;  /* 0x0000000101034824 */ /* 0x001fe400078e0200 */
[----:B------:R-:W-:-:S04]  /*0640*/  @P4 IMAD.MOV.U32 R0, RZ, RZ, R13 ;  /* 0x000000ffff004224 */ /* 0x000fc800078e000d */
[----:B------:R-:W-:Y:S02]  /*0650*/  @P5 VIADD R13, R0, 0x1 ;  /* 0x00000001000d5836 */ /* 0x000fe40000000000 */
[----:B------:R-:W-:Y:S02]  /*0660*/  @P5 IMAD.IADD R2, R1, 0x1, R0 ;  /* 0x0000000101025824 */ /* 0x000fe400078e0200 */
[----:B------:R-:W-:-:S04]  /*0670*/  @P5 IMAD.MOV.U32 R0, RZ, RZ, R13 ;  /* 0x000000ffff005224 */ /* 0x000fc800078e000d */
[----:B------:R-:W-:Y:S01]  /*0680*/  @P3 IMAD.IADD R13, R1, 0x1, R0 ;  /* 0x00000001010d3824 */ /* 0x000fe200078e0200 */
[----:B------:R-:W-:Y:S01]  /*0690*/  UIADD3 UR6, UPT, UPT, UR6, 0x8, URZ ;  /* 0x0000000806067890 */ /* 0x000fe2000fffe0ff */
[----:B------:R-:W-:-:S03]  /*06a0*/  UMOV UR8, UR9 ;  /* 0x0000000900087c82 */ /* 0x000fc60008000000 */
[----:B------:R-:W-:-:S04]  /*06b0*/  UIADD3 UR10, UPT, UPT, UR6, UR8, URZ ;  /* 0x00000008060a7290 */ /* 0x000fc8000fffe0ff */
[----:B------:R-:W-:Y:S01]  /*06c0*/  UISETP.NE.AND UP1, UPT, UR10, UR4, UPT ;  /* 0x000000040a00728c */ /* 0x000fe2000bf25270 */
[----:B--2---:R0:W-:Y:S04]  /*06d0*/  @P6 STL.U8 [R14], R7 ;  /* 0x000000070e006387 */ /* 0x0041e80000100000 */
[----:B---3--:R1:W-:Y:S04]  /*06e0*/  @P1 STL.U8 [R15], R8 ;  /* 0x000000080f001387 */ /* 0x0083e80000100000 */
[----:B----4-:R1:W-:Y:S04]  /*06f0*/  @P2 STL.U8 [R16], R9 ;  /* 0x0000000910002387 */ /* 0x0103e80000100000 */
[----:B-----5:R1:W-:Y:S04]  /*0700*/  @P4 STL.U8 [R3], R10 ;  /* 0x0000000a03004387 */ /* 0x0203e80000100000 */
[----:B------:R1:W-:Y:S04]  /*0710*/  @P5 STL.U8 [R2], R11 ;  /* 0x0000000b02005387 */ /* 0x0003e80000100000 */
[----:B------:R1:W-:Y:S01]  /*0720*/  @P3 STL.U8 [R13], R12 ;  /* 0x0000000c0d003387 */ /* 0x0003e20000100000 */
[----:B0-----:R-:W-:-:S04]  /*0730*/  @P3 VIADD R7, R0, 0x1 ;  /* 0x0000000100073836 */ /* 0x001fc80000000000 */
[----:B------:R-:W-:Y:S01]  /*0740*/  @P3 IMAD.MOV.U32 R0, RZ, RZ, R7 ;  /* 0x000000ffff003224 */ /* 0x000fe200078e0007 */
[----:B------:R-:W-:Y:S06]  /*0750*/  BRA.U UP1, `(.L_x_44) ;  /* 0xfffffff901c07547 */ /* 0x000fec000b83ffff */
.L_x_43:
[----:B------:R-:W-:Y:S05]  /*0760*/  BRA.U !UP0, `(.L_x_45) ;  /* 0x0000000108a87547 */ /* 0x000fea000b800000 */
[----:B------:R-:W2:Y:S01]  /*0770*/  LDCU UR9, c[0x0][0x390] ;  /* 0x00007200ff0977ac */ /* 0x000ea20008000800 */
[----:B-1----:R-:W-:Y:S01]  /*0780*/  VIADD R3, R6, UR6 ;  /* 0x0000000606037c36 */ /* 0x002fe20008000000 */
[----:B------:R-:W1:Y:S03]  /*0790*/  LDCU.64 UR10, c[0x0][0x380] ;  /* 0x00007000ff0a77ac */ /* 0x000e660008000a00 */
[C---:B------:R-:W-:Y:S02]  /*07a0*/  VIADD R2, R3.reuse, 0x1 ;  /* 0x0000000103027836 */ /* 0x040fe40000000000 */
[C---:B------:R-:W-:Y:S02]  /*07b0*/  VIADD R8, R3.reuse, 0x2 ;  /* 0x0000000203087836 */ /* 0x040fe40000000000 */
[C---:B------:R-:W-:Y:S01]  /*07c0*/  VIADD R9, R3.reuse, 0x3 ;  /* 0x0000000303097836 */ /* 0x040fe20000000000 */
[----:B--2---:R-:W-:Y:S01]  /*07d0*/  ISETP.GE.AND P4, PT, R3, UR9, PT ;  /* 0x0000000903007c0c */ /* 0x004fe2000bf86270 */
[----:B------:R-:W-:Y:S01]  /*07e0*/  IMAD R7, R4, UR9, R3 ;  /* 0x0000000904077c24 */ /* 0x000fe2000f8e0203 */
[----:B------:R-:W-:-:S02]  /*07f0*/  ISETP.GE.AND P3, PT, R2, UR9, PT ;  /* 0x0000000902007c0c */ /* 0x000fc4000bf66270 */
[----:B------:R-:W-:Y:S02]  /*0800*/  ISETP.GE.AND P1, PT, R8, UR9, PT ;  /* 0x0000000908007c0c */ /* 0x000fe4000bf26270 */
[----:B------:R-:W-:Y:S02]  /*0810*/  ISETP.GE.AND P2, PT, R9, UR9, PT ;  /* 0x0000000909007c0c */ /* 0x000fe4000bf46270 */
[----:B------:R-:W-:Y:S02]  /*0820*/  ISETP.GT.AND P4, PT, R3, -0x1, !P4 ;  /* 0xffffffff0300780c */ /* 0x000fe40006784270 */
[----:B------:R-:W-:Y:S02]  /*0830*/  ISETP.GT.AND P3, PT, R2, -0x1, !P3 ;  /* 0xffffffff0200780c */ /* 0x000fe40005f64270 */
[----:B------:R-:W-:Y:S02]  /*0840*/  ISETP.GT.AND P1, PT, R8, -0x1, !P1 ;  /* 0xffffffff0800780c */ /* 0x000fe40004f24270 */
[----:B------:R-:W-:-:S02]  /*0850*/  ISETP.GT.AND P2, PT, R9, -0x1, !P2 ;  /* 0xffffffff0900780c */ /* 0x000fc40005744270 */
[----:B------:R-:W-:Y:S02]  /*0860*/  PLOP3.LUT P4, PT, P0, P4, PT, 0x80, 0x8 ;  /* 0x000000000008781c */ /* 0x000fe40000789070 */
[----:B------:R-:W-:Y:S02]  /*0870*/  PLOP3.LUT P3, PT, P0, P3, PT, 0x80, 0x8 ;  /* 0x000000000008781c */ /* 0x000fe40000767070 */
[----:B------:R-:W-:Y:S02]  /*0880*/  PLOP3.LUT P1, PT, P0, P1, PT, 0x80, 0x8 ;  /* 0x000000000008781c */ /* 0x000fe40000723070 */
[----:B------:R-:W-:Y:S02]  /*0890*/  PLOP3.LUT P2, PT, P0, P2, PT, 0x80, 0x8 ;  /* 0x000000000008781c */ /* 0x000fe40000745070 */
[----:B-1----:R-:W-:-:S04]  /*08a0*/  IADD3 R2, P5, PT, R7, UR10, RZ ;  /* 0x0000000a07027c10 */ /* 0x002fc8000ffbe0ff */
[----:B------:R-:W-:-:S05]  /*08b0*/  LEA.HI.X.SX32 R3, R7, UR11, 0x1, P5 ;  /* 0x0000000b07037c11 */ /* 0x000fca000a8f0eff */
[----:B------:R-:W2:Y:S04]  /*08c0*/  @P4 LDG.E.U8 R7, desc[UR12][R2.64] ;  /* 0x0000000c02074981 */ /* 0x000ea8000c1e1100 */
[----:B------:R-:W3:Y:S04]  /*08d0*/  @P3 LDG.E.U8 R8, desc[UR12][R2.64+0x1] ;  /* 0x0000010c02083981 */ /* 0x000ee8000c1e1100 */
[----:B------:R-:W4:Y:S04]  /*08e0*/  @P1 LDG.E.U8 R9, desc[UR12][R2.64+0x2] ;  /* 0x0000020c02091981 */ /* 0x000f28000c1e1100 */
[----:B------:R1:W5:Y:S01]  /*08f0*/  @P2 LDG.E.U8 R10, desc[UR12][R2.64+0x3] ;  /* 0x0000030c020a2981 */ /* 0x000362000c1e1100 */
[----:B------:R-:W-:Y:S01]  /*0900*/  @P4 VIADD R11, R0, 0x1 ;  /* 0x00000001000b4836 */ /* 0x000fe20000000000 */
[----:B------:R-:W-:Y:S01]  /*0910*/  UIADD3 UR6, UPT, UPT, UR6, 0x4, URZ ;  /* 0x0000000406067890 */ /* 0x000fe2000fffe0ff */
[----:B------:R-:W-:-:S02]  /*0920*/  @P4 IMAD.IADD R12, R1, 0x1, R0 ;  /* 0x00000001010c4824 */ /* 0x000fc400078e0200 */
[----:B------:R-:W-:-:S04]  /*0930*/  @P4 IMAD.MOV.U32 R0, RZ, RZ, R11 ;  /* 0x000000ffff004224 */ /* 0x000fc800078e000b */
[----:B------:R-:W-:Y:S02]  /*0940*/  @P3 VIADD R11, R0, 0x1 ;  /* 0x00000001000b3836 */ /* 0x000fe40000000000 */
[----:B------:R-:W-:Y:S02]  /*0950*/  @P3 IMAD.IADD R13, R1, 0x1, R0 ;  /* 0x00000001010d3824 */ /* 0x000fe400078e0200 */
[----:B------:R-:W-:-:S04]  /*0960*/  @P3 IMAD.MOV.U32 R0, RZ, RZ, R11 ;  /* 0x000000ffff003224 */ /* 0x000fc800078e000b */
[----:B------:R-:W-:Y:S02]  /*0970*/  @P1 VIADD R11, R0, 0x1 ;  /* 0x00000001000b1836 */ /* 0x000fe40000000000 */
[----:B------:R-:W-:Y:S02]  /*0980*/  @P1 IMAD.IADD R14, R1, 0x1, R0 ;  /* 0x00000001010e1824 */ /* 0x000fe400078e0200 */
[----:B------:R-:W-:-:S04]  /*0990*/  @P1 IMAD.MOV.U32 R0, RZ, RZ, R11 ;  /* 0x000000ffff001224 */ /* 0x000fc800078e000b */
[----:B------:R-:W-:Y:S02]  /*09a0*/  @P2 IMAD.IADD R11, R1, 0x1, R0 ;  /* 0x00000001010b2824 */ /* 0x000fe400078e0200 */
[----:B-1----:R-:W-:-:S04]  /*09b0*/  @P2 VIADD R2, R0, 0x1 ;  /* 0x0000000100022836 */ /* 0x002fc80000000000 */
[----:B------:R-:W-:Y:S01]  /*09c0*/  @P2 IMAD.MOV.U32 R0, RZ, RZ, R2 ;  /* 0x000000ffff002224 */ /* 0x000fe200078e0002 */
[----:B--2---:R2:W-:Y:S04]  /*09d0*/  @P4 STL.U8 [R12], R7 ;  /* 0x000000070c004387 */ /* 0x0045e80000100000 */
[----:B---3--:R2:W-:Y:S04]  /*09e0*/  @P3 STL.U8 [R13], R8 ;  /* 0x000000080d003387 */ /* 0x0085e80000100000 */
[----:B----4-:R2:W-:Y:S04]  /*09f0*/  @P1 STL.U8 [R14], R9 ;  /* 0x000000090e001387 */ /* 0x0105e80000100000 */
[----:B-----5:R2:W-:Y:S02]  /*0a00*/  @P2 STL.U8 [R11], R10 ;  /* 0x0000000a0b002387 */ /* 0x0205e40000100000 */
.L_x_45:
[----:B------:R-:W-:-:S09]  /*0a10*/  ULOP3.LUT UP1, URZ, UR8, 0x1, URZ, 0xc0, !UPT ;  /* 0x0000000108ff7892 */ /* 0x000fd2000f82c0ff */
[----:B------:R-:W-:Y:S05]  /*0a20*/  BRA.U !UP1, `(.L_x_46) ;  /* 0x0000000109607547 */ /* 0x000fea000b800000 */
[----:B------:R-:W3:Y:S01]  /*0a30*/  LDCU UR9, c[0x0][0x390] ;  /* 0x00007200ff0977ac */ /* 0x000ee20008000800 */
[----:B-1----:R-:W-:Y:S01]  /*0a40*/  VIADD R3, R6, UR6 ;  /* 0x0000000606037c36 */ /* 0x002fe20008000000 */
[----:B------:R-:W1:Y:S03]  /*0a50*/  LDCU.64 UR10, c[0x0][0x380] ;  /* 0x00007000ff0a77ac */ /* 0x000e660008000a00 */
[C---:B------:R-:W-:Y:S01]  /*0a60*/  VIADD R2, R3.reuse, 0x1 ;  /* 0x0000000103027836 */ /* 0x040fe20000000000 */
[----:B---3--:R-:W-:-:S04]  /*0a70*/  ISETP.GE.AND P1, PT, R3, UR9, PT ;  /* 0x0000000903007c0c */ /* 0x008fc8000bf26270 */
[----:B------:R-:W-:Y:S02]  /*0a80*/  ISETP.GE.AND P2, PT, R2, UR9, PT ;  /* 0x0000000902007c0c */ /* 0x000fe4000bf46270 */
[----:B------:R-:W-:Y:S01]  /*0a90*/  ISETP.GT.AND P1, PT, R3, -0x1, !P1 ;  /* 0xffffffff0300780c */ /* 0x000fe20004f24270 */
[----:B------:R-:W-:Y:S01]  /*0aa0*/  IMAD R3, R4, UR9, R3 ;  /* 0x0000000904037c24 */ /* 0x000fe2000f8e0203 */
[----:B------:R-:W-:Y:S02]  /*0ab0*/  ISETP.GT.AND P2, PT, R2, -0x1, !P2 ;  /* 0xffffffff0200780c */ /* 0x000fe40005744270 */
[----:B------:R-:W-:Y:S02]  /*0ac0*/  PLOP3.LUT P1, PT, P0, P1, PT, 0x80, 0x8 ;  /* 0x000000000008781c */ /* 0x000fe40000723070 */
[----:B------:R-:W-:Y:S02]  /*0ad0*/  PLOP3.LUT P2, PT, P0, P2, PT, 0x80, 0x8 ;  /* 0x000000000008781c */ /* 0x000fe40000745070 */
[----:B-1----:R-:W-:-:S04]  /*0ae0*/  IADD3 R2, P3, PT, R3, UR10, RZ ;  /* 0x0000000a03027c10 */ /* 0x002fc8000ff7e0ff */
[----:B------:R-:W-:-:S05]  /*0af0*/  LEA.HI.X.SX32 R3, R3, UR11, 0x1, P3 ;  /* 0x0000000b03037c11 */ /* 0x000fca00098f0eff */
[----:B--2---:R-:W2:Y:S04]  /*0b00*/  @P1 LDG.E.U8 R7, desc[UR12][R2.64] ;  /* 0x0000000c02071981 */ /* 0x004ea8000c1e1100 */
[----:B------:R-:W3:Y:S01]  /*0b10*/  @P2 LDG.E.U8 R8, desc[UR12][R2.64+0x1] ;  /* 0x0000010c02082981 */ /* 0x000ee2000c1e1100 */
[----:B------:R-:W-:Y:S01]  /*0b20*/  @P1 VIADD R9, R0, 0x1 ;  /* 0x0000000100091836 */ /* 0x000fe20000000000 */
[----:B------:R-:W-:Y:S01]  /*0b30*/  UIADD3 UR6, UPT, UPT, UR6, 0x2, URZ ;  /* 0x0000000206067890 */ /* 0x000fe2000fffe0ff */
[----:B------:R-:W-:Y:S02]  /*0b40*/  @P1 IMAD.IADD R10, R1, 0x1, R0 ;  /* 0x00000001010a1824 */ /* 0x000fe400078e0200 */
[----:B------:R-:W-:-:S04]  /*0b50*/  @P1 IMAD.MOV.U32 R0, RZ, RZ, R9 ;  /* 0x000000ffff001224 */ /* 0x000fc800078e0009 */
[----:B------:R-:W-:Y:S02]  /*0b60*/  @P2 IMAD.IADD R11, R1, 0x1, R0 ;  /* 0x00000001010b2824 */ /* 0x000fe400078e0200 */
[----:B------:R-:W-:-:S04]  /*0b70*/  @P2 VIADD R9, R0, 0x1 ;  /* 0x0000000100092836 */ /* 0x000fc80000000000 */
[----:B------:R-:W-:Y:S01]  /*0b80*/  @P2 IMAD.MOV.U32 R0, RZ, RZ, R9 ;  /* 0x000000ffff002224 */ /* 0x000fe200078e0009 */
[----:B--2---:R4:W-:Y:S04]  /*0b90*/  @P1 STL.U8 [R10], R7 ;  /* 0x000000070a001387 */ /* 0x0049e80000100000 */
[----:B---3--:R4:W-:Y:S02]  /*0ba0*/  @P2 STL.U8 [R11], R8 ;  /* 0x000000080b002387 */ /* 0x0089e40000100000 */
.L_x_46:
[----:B-1----:R-:W-:Y:S01]  /*0bb0*/  VIADD R3, R6, UR6 ;  /* 0x0000000606037c36 */ /* 0x002fe20008000000 */
[----:B------:R-:W-:Y:S04]  /*0bc0*/  BSSY.RECONVERGENT B0, `(.L_x_47) ;  /* 0x000000d000007945 */ /* 0x000fe80003800200 */
[----:B------:R-:W-:-:S04]  /*0bd0*/  ISETP.GE.AND P1, PT, R3, UR16, PT ;  /* 0x0000001003007c0c */ /* 0x000fc8000bf26270 */
[----:B------:R-:W-:-:S04]  /*0be0*/  ISETP.GT.AND P1, PT, R3, -0x1, !P1 ;  /* 0xffffffff0300780c */ /* 0x000fc80004f24270 */
[----:B------:R-:W-:-:S13]  /*0bf0*/  PLOP3.LUT P1, PT, P0, P1, PT, 0x80, 0x8 ;  /* 0x000000000008781c */ /* 0x000fda0000723070 */
[----:B------:R-:W-:Y:S05]  /*0c00*/  @!P1 BRA `(.L_x_48) ;  /* 0x0000000000209947 */ /* 0x000fea0003800000 */
[----:B------:R-:W1:Y:S01]  /*0c10*/  LDCU.64 UR10, c[0x0][0x380] ;  /* 0x00007000ff0a77ac */ /* 0x000e620008000a00 */
[----:B------:R-:W-:-:S05]  /*0c20*/  IMAD R4, R4, UR16, R3 ;  /* 0x0000001004047c24 */ /* 0x000fca000f8e0203 */
[----:B-1----:R-:W-:-:S04]  /*0c30*/  IADD3 R2, P0, PT, R4, UR10, RZ ;  /* 0x0000000a04027c10 */ /* 0x002fc8000ff1e0ff */
[----:B------:R-:W-:-:S05]  /*0c40*/  LEA.HI.X.SX32 R3, R4, UR11, 0x1, P0 ;  /* 0x0000000b04037c11 */ /* 0x000fca00080f0eff */
[----:B------:R-:W3:Y:S01]  /*0c50*/  LDG.E.U8 R2, desc[UR12][R2.64] ;  /* 0x0000000c02027981 */ /* 0x000ee2000c1e1100 */
[----:B--2-4-:R-:W-:Y:S02]  /*0c60*/  IMAD.IADD R7, R1, 0x1, R0 ;  /* 0x0000000101077824 */ /* 0x014fe400078e0200 */
[----:B------:R-:W-:-:S03]  /*0c70*/  VIADD R0, R0, 0x1 ;  /* 0x0000000100007836 */ /* 0x000fc60000000000 */
[----:B---3--:R1:W-:Y:S04]  /*0c80*/  STL.U8 [R7], R2 ;  /* 0x0000000207007387 */ /* 0x0083e80000100000 */
.L_x_48:
[----:B0-----:R-:W-:Y:S05]  /*0c90*/  BSYNC.RECONVERGENT B0 ;  /* 0x0000000000007941 */ /* 0x001fea0003800200 */
.L_x_47:
[----:B------:R-:W-:Y:S02]  /*0ca0*/  UISETP.NE.AND UP1, UPT, UR5, UR8, UPT ;  /* 0x000000080500728c */ /* 0x000fe4000bf25270 */
[----:B------:R-:W-:-:S07]  /*0cb0*/  UIADD3 UR6, UPT, UPT, UR5, 0x1, URZ ;  /* 0x0000000105067890 */ /* 0x000fce000fffe0ff */
[----:B------:R-:W-:Y:S01]  /*0cc0*/  UMOV UR5, UR6 ;  /* 0x0000000600057c82 */ /* 0x000fe20008000000 */
[----:B------:R-:W-:Y:S05]  /*0cd0*/  BRA.U UP1, `(.L_x_49) ;  /* 0xfffffff501307547 */ /* 0x000fea000b83ffff */
.L_x_42:
[----:B------:R-:W-:Y:S01]  /*0ce0*/  ISETP.GE.AND P0, PT, R0, 0x2, PT ;  /* 0x000000020000780c */ /* 0x000fe20003f06270 */
[----:B------:R-:W-:-:S12]  /*0cf0*/  BSSY.RECONVERGENT B0, `(.L_x_50) ;  /* 0x000004f000007945 */ /* 0x000fd80003800200 */
[----:B------:R-:W-:Y:S05]  /*0d00*/  @!P0 BRA `(.L_x_51) ;  /* 0x0000000400348947 */ /* 0x000fea0003800000 */
[C---:B--2---:R-:W-:Y:S02]  /*0d10*/  VIADD R14, R0.reuse, 0xffffffff ;  /* 0xffffffff000e7836 */ /* 0x044fe40000000000 */
[----:B------:R-:W-:Y:S02]  /*0d20*/  VIADD R16, R0, 0xfffffffe ;  /* 0xfffffffe00107836 */ /* 0x000fe40000000000 */
[----:B------:R-:W-:Y:S02]  /*0d30*/  VIADD R12, R1, 0x2 ;  /* 0x00000002010c7836 */ /* 0x000fe40000000000 */
[----:B-1--4-:R-:W-:Y:S02]  /*0d40*/  IMAD.MOV.U32 R7, RZ, RZ, RZ ;  /* 0x000000ffff077224 */ /* 0x012fe400078e00ff */
[----:B------:R-:W-:-:S07]  /*0d50*/  IMAD.MOV.U32 R8, RZ, RZ, R14 ;  /* 0x000000ffff087224 */ /* 0x000fce00078e000e */
.L_x_57:
[----:B------:R-:W-:Y:S01]  /*0d60*/  IMAD.IADD R2, R7, 0x1, -R0 ;  /* 0x0000000107027824 */ /* 0x000fe200078e0a00 */
[----:B------:R-:W-:Y:S04]  /*0d70*/  BSSY.RECONVERGENT B1, `(.L_x_52) ;  /* 0x0000042000017945 */ /* 0x000fe80003800200 */
[----:B------:R-:W-:-:S13]  /*0d80*/  ISETP.GT.AND P0, PT, R2, -0x2, PT ;  /* 0xfffffffe0200780c */ /* 0x000fda0003f04270 */
[----:B01----:R-:W-:Y:S05]  /*0d90*/  @P0 BRA `(.L_x_53) ;  /* 0x0000000000fc0947 */ /* 0x003fea0003800000 */
[----:B------:R-:W-:Y:S01]  /*0da0*/  IMAD.IADD R2, R16, 0x1, -R7 ;  /* 0x0000000110027824 */ /* 0x000fe200078e0a07 */
[----:B------:R-:W-:Y:S01]  /*0db0*/  LOP3.LUT R17, R8, 0x3, RZ, 0xc0, !PT ;  /* 0x0000000308117812 */ /* 0x000fe200078ec0ff */
[----:B------:R-:W-:Y:S03]  /*0dc0*/  BSSY.RECONVERGENT B2, `(.L_x_54) ;  /* 0x0000025000027945 */ /* 0x000fe60003800200 */
[----:B------:R-:W-:Y:S01]  /*0dd0*/  ISETP.GE.U32.AND P0, PT, R2, 0x3, PT ;  /* 0x000000030200780c */ /* 0x000fe20003f06070 */
[----:B------:R-:W-:Y:S01]  /*0de0*/  IMAD.MOV.U32 R2, RZ, RZ, RZ ;  /* 0x000000ffff027224 */ /* 0x000fe200078e00ff */
[----:B------:R-:W-:-:S11]  /*0df0*/  ISETP.NE.AND P2, PT, R17, RZ, PT ;  /* 0x000000ff1100720c */ /* 0x000fd60003f45270 */
[----:B------:R-:W-:Y:S05]  /*0e00*/  @!P0 BRA `(.L_x_55) ;  /* 0x0000000000808947 */ /* 0x000fea0003800000 */
[----:B------:R0:W5:Y:S01]  /*0e10*/  LDL.U8 R9, [R1] ;  /* 0x0000000001097983 */ /* 0x0001620000100000 */
[----:B------:R-:W-:Y:S01]  /*0e20*/  LOP3.LUT R2, R8, 0xfffffffc, RZ, 0xc0, !PT ;  /* 0xfffffffc08027812 */ /* 0x000fe200078ec0ff */
[----:B------:R-:W-:-:S04]  /*0e30*/  IMAD.MOV.U32 R4, RZ, RZ, R12 ;  /* 0x000000ffff047224 */ /* 0x000fc800078e000c */
[----:B------:R-:W-:-:S07]  /*0e40*/  IMAD.MOV R3, RZ, RZ, -R2 ;  /* 0x000000ffff037224 */ /* 0x000fce00078e0a02 */
.L_x_56:
[----:B------:R-:W2:Y:S01]  /*0e50*/  LDL.U8 R11, [R4+-0x1] ;  /* 0xffffff00040b7983 */ /* 0x000ea20000100000 */
[----:B-----5:R-:W-:-:S04]  /*0e60*/  LOP3.LUT R10, R9, 0xffff, RZ, 0xc0, !PT ;  /* 0x0000ffff090a7812 */ /* 0x020fc800078ec0ff */
[----:B--2---:R-:W-:-:S13]  /*0e70*/  ISETP.GT.U32.AND P0, PT, R10, R11, PT ;  /* 0x0000000b0a00720c */ /* 0x004fda0003f04070 */
[----:B------:R1:W-:Y:S04]  /*0e80*/  @P0 STL.U8 [R4+-0x2], R11 ;  /* 0xfffffe0b04000387 */ /* 0x0003e80000100000 */
[----:B------:R2:W-:Y:S04]  /*0e90*/  @P0 STL.U8 [R4+-0x1], R9 ;  /* 0xffffff0904000387 */ /* 0x0005e80000100000 */
[----:B------:R-:W3:Y:S01]  /*0ea0*/  LDL.U8 R13, [R4] ;  /* 0x00000000040d7983 */ /* 0x000ee20000100000 */
[----:B-1----:R-:W-:-:S04]  /*0eb0*/  @P0 PRMT R11, R9, 0x7610, R11 ;  /* 0x00007610090b0816 */ /* 0x002fc8000000000b */
[----:B------:R-:W-:-:S04]  /*0ec0*/  LOP3.LUT R10, R11, 0xffff, RZ, 0xc0, !PT ;  /* 0x0000ffff0b0a7812 */ /* 0x000fc800078ec0ff */
[----:B---3--:R-:W-:-:S13]  /*0ed0*/  ISETP.GT.U32.AND P0, PT, R10, R13, PT ;  /* 0x0000000d0a00720c */ /* 0x008fda0003f04070 */
[----:B------:R1:W-:Y:S04]  /*0ee0*/  @P0 STL.U8 [R4+-0x1], R13 ;  /* 0xffffff0d04000387 */ /* 0x0003e80000100000 */
[----:B------:R-:W3:Y:S04]  /*0ef0*/  LDL.U8 R15, [R4+0x1] ;  /* 0x00000100040f7983 */ /* 0x000ee80000100000 */
[----:B--2---:R-:W2:Y:S01]  /*0f00*/  LDL.U8 R9, [R4+0x2] ;  /* 0x0000020004097983 */ /* 0x004ea20000100000 */
[----:B------:R-:W-:Y:S01]  /*0f10*/  VIADD R3, R3, 0x4 ;  /* 0x0000000403037836 */ /* 0x000fe20000000000 */
[----:B-1----:R-:W-:-:S02]  /*0f20*/  @P0 PRMT R13, R11, 0x7610, R13 ;  /* 0x000076100b0d0816 */ /* 0x002fc4000000000d */
[----:B------:R-:W-:Y:S02]  /*0f30*/  @P0 STL.U8 [R4], R11 ;  /* 0x0000000b04000387 */ /* 0x000fe40000100000 */
[----:B------:R-:W-:-:S04]  /*0f40*/  LOP3.LUT R10, R13, 0xffff, RZ, 0xc0, !PT ;  /* 0x0000ffff0d0a7812 */ /* 0x000fc800078ec0ff */
[----:B---3--:R-:W-:-:S13]  /*0f50*/  ISETP.GT.U32.AND P1, PT, R10, R15, PT ;  /* 0x0000000f0a00720c */ /* 0x008fda0003f24070 */
[----:B------:R1:W-:Y:S04]  /*0f60*/  @P1 STL.U8 [R4], R15 ;  /* 0x0000000f04001387 */ /* 0x0003e80000100000 */
[----:B------:R-:W-:Y:S01]  /*0f70*/  @P1 STL.U8 [R4+0x1], R13 ;  /* 0x0000010d04001387 */ /* 0x000fe20000100000 */
[----:B-1----:R-:W-:Y:S02]  /*0f80*/  @P1 PRMT R15, R13, 0x7610, R15 ;  /* 0x000076100d0f1816 */ /* 0x002fe4000000000f */
[----:B------:R-:W-:Y:S02]  /*0f90*/  ISETP.NE.AND P1, PT, R3, RZ, PT ;  /* 0x000000ff0300720c */ /* 0x000fe40003f25270 */
[----:B------:R-:W-:-:S04]  /*0fa0*/  LOP3.LUT R10, R15, 0xffff, RZ, 0xc0, !PT ;  /* 0x0000ffff0f0a7812 */ /* 0x000fc800078ec0ff */
[----:B--2---:R-:W-:-:S13]  /*0fb0*/  ISETP.GT.U32.AND P0, PT, R10, R9, PT ;  /* 0x000000090a00720c */ /* 0x004fda0003f04070 */
[----:B------:R1:W-:Y:S04]  /*0fc0*/  @P0 STL.U8 [R4+0x1], R9 ;  /* 0x0000010904000387 */ /* 0x0003e80000100000 */
[----:B------:R2:W-:Y:S01]  /*0fd0*/  @P0 STL.U8 [R4+0x2], R15 ;  /* 0x0000020f04000387 */ /* 0x0005e20000100000 */
[----:B-1----:R-:W-:Y:S01]  /*0fe0*/  @P0 PRMT R9, R15, 0x7610, R9 ;  /* 0x000076100f090816 */ /* 0x002fe20000000009 */
[----:B--2---:R-:W-:Y:S01]  /*0ff0*/  VIADD R4, R4, 0x4 ;  /* 0x0000000404047836 */ /* 0x004fe20000000000 */
[----:B------:R-:W-:Y:S06]  /*1000*/  @P1 BRA `(.L_x_56) ;  /* 0xfffffffc00901947 */ /* 0x000fec000383ffff */
.L_x_55:
[----:B------:R-:W-:Y:S05]  /*1010*/  BSYNC.RECONVERGENT B2 ;  /* 0x0000000000027941 */ /* 0x000fea0003800200 */
.L_x_54:
[----:B------:R-:W-:Y:S05]  /*1020*/  @!P2 BRA `(.L_x_53) ;  /* 0x000000000058a947 */ /* 0x000fea0003800000 */
[----:B------:R-:W-:-:S05]  /*1030*/  IMAD.IADD R9, R1, 0x1, R2 ;  /* 0x0000000101097824 */ /* 0x000fca00078e0202 */
[----:B------:R-:W2:Y:S04]  /*1040*/  LDL.U8 R3, [R9] ;  /* 0x0000000009037983 */ /* 0x000ea80000100000 */
[----:B------:R-:W2:Y:S01]  /*1050*/  LDL.U8 R2, [R9+0x1] ;  /* 0x0000010009027983 */ /* 0x000ea20000100000 */
[----:B------:R-:W-:Y:S02]  /*1060*/  ISETP.NE.AND P1, PT, R17, 0x1, PT ;  /* 0x000000011100780c */ /* 0x000fe40003f25270 */
[----:B--2---:R-:W-:-:S13]  /*1070*/  ISETP.GT.U32.AND P0, PT, R3, R2, PT ;  /* 0x000000020300720c */ /* 0x004fda0003f04070 */
[----:B------:R-:W-:Y:S04]  /*1080*/  @P0 STL.U8 [R9+0x1], R3 ;  /* 0x0000010309000387 */ /* 0x000fe80000100000 */
[----:B------:R1:W-:Y:S02]  /*1090*/  @P0 STL.U8 [R9], R2 ;  /* 0x0000000209000387 */ /* 0x0003e40000100000 */
[----:B-1----:R-:W-:Y:S01]  /*10a0*/  @P0 PRMT R2, R3, 0x7610, R2 ;  /* 0x0000761003020816 */ /* 0x002fe20000000002 */
[----:B------:R-:W-:Y:S06]  /*10b0*/  @!P1 BRA `(.L_x_53) ;  /* 0x0000000000349947 */ /* 0x000fec0003800000 */
[----:B------:R-:W2:Y:S01]  /*10c0*/  LDL.U8 R3, [R9+0x2] ;  /* 0x0000020009037983 */ /* 0x000ea20000100000 */
[----:B------:R-:W-:Y:S02]  /*10d0*/  LOP3.LUT R4, R2, 0xffff, RZ, 0xc0, !PT ;  /* 0x0000ffff02047812 */ /* 0x000fe400078ec0ff */
[----:B------:R-:W-:Y:S02]  /*10e0*/  ISETP.NE.AND P1, PT, R17, 0x2, PT ;  /* 0x000000021100780c */ /* 0x000fe40003f25270 */
[----:B--2---:R-:W-:-:S13]  /*10f0*/  ISETP.GT.U32.AND P0, PT, R4, R3, PT ;  /* 0x000000030400720c */ /* 0x004fda0003f04070 */
[----:B------:R-:W-:Y:S04]  /*1100*/  @P0 STL.U8 [R9+0x2], R2 ;  /* 0x0000020209000387 */ /* 0x000fe80000100000 */
[----:B------:R1:W-:Y:S02]  /*1110*/  @P0 STL.U8 [R9+0x1], R3 ;  /* 0x0000010309000387 */ /* 0x0003e40000100000 */
[----:B-1----:R-:W-:Y:S01]  /*1120*/  @P0 PRMT R3, R2, 0x7610, R3 ;  /* 0x0000761002030816 */ /* 0x002fe20000000003 */
[----:B------:R-:W-:Y:S06]  /*1130*/  @!P1 BRA `(.L_x_53) ;  /* 0x0000000000149947 */ /* 0x000fec0003800000 */
[----:B------:R-:W2:Y:S01]  /*1140*/  LDL.U8 R4, [R9+0x3] ;  /* 0x0000030009047983 */ /* 0x000ea20000100000 */
[----:B------:R-:W-:-:S04]  /*1150*/  LOP3.LUT R2, R3, 0xffff, RZ, 0xc0, !PT ;  /* 0x0000ffff03027812 */ /* 0x000fc800078ec0ff */
[----:B--2---:R-:W-:-:S13]  /*1160*/  ISETP.GT.U32.AND P0, PT, R2, R4, PT ;  /* 0x000000040200720c */ /* 0x004fda0003f04070 */
[----:B------:R1:W-:Y:S04]  /*1170*/  @P0 STL.U8 [R9+0x2], R4 ;  /* 0x0000020409000387 */ /* 0x0003e80000100000 */
[----:B------:R1:W-:Y:S02]  /*1180*/  @P0 STL.U8 [R9+0x3], R3 ;  /* 0x0000030309000387 */ /* 0x0003e40000100000 */
.L_x_53:
[----:B------:R-:W-:Y:S05]  /*1190*/  BSYNC.RECONVERGENT B1 ;  /* 0x0000000000017941 */ /* 0x000fea0003800200 */
.L_x_52:
[----:B------:R-:W-:Y:S02]  /*11a0*/  VIADD R7, R7, 0x1 ;  /* 0x0000000107077836 */ /* 0x000fe40000000000 */
[----:B------:R-:W-:-:S03]  /*11b0*/  VIADD R8, R8, 0xffffffff ;  /* 0xffffffff08087836 */ /* 0x000fc60000000000 */
[----:B------:R-:W-:-:S13]  /*11c0*/  ISETP.NE.AND P0, PT, R7, R14, PT ;  /* 0x0000000e0700720c */ /* 0x000fda0003f05270 */
[----:B------:R-:W-:Y:S05]  /*11d0*/  @P0 BRA `(.L_x_57) ;  /* 0xfffffff800e00947 */ /* 0x000fea000383ffff */
.L_x_51:
[----:B------:R-:W-:Y:S05]  /*11e0*/  BSYNC.RECONVERGENT B0 ;  /* 0x0000000000007941 */ /* 0x000fea0003800200 */
.L_x_50:
[----:B------:R-:W-:Y:S01]  /*11f0*/  LEA.HI R0, R0, R0, RZ, 0x1 ;  /* 0x0000000000007211 */ /* 0x000fe200078f08ff */
[----:B------:R-:W3:Y:S03]  /*1200*/  LDCU UR6, c[0x0][0x390] ;  /* 0x00007200ff0677ac */ /* 0x000ee60008000800 */
[----:B------:R-:W-:Y:S01]  /*1210*/  LEA.HI.SX32 R0, R0, R1, 0x1f ;  /* 0x0000000100007211 */ /* 0x000fe200078ffaff */
[----:B------:R-:W5:Y:S04]  /*1220*/  LDCU.64 UR4, c[0x0][0x388] ;  /* 0x00007100ff0477ac */ /* 0x000f680008000a00 */
[----:B-12-4-:R-:W2:Y:S01]  /*1230*/  LDL.U8 R7, [R0] ;  /* 0x0000000000077983 */ /* 0x016ea20000100000 */
[----:B---3--:R-:W-:-:S05]  /*1240*/  IMAD R5, R5, UR6, R6 ;  /* 0x0000000605057c24 */ /* 0x008fca000f8e0206 */
[----:B-----5:R-:W-:-:S04]  /*1250*/  IADD3 R2, P0, PT, R5, UR4, RZ ;  /* 0x0000000405027c10 */ /* 0x020fc8000ff1e0ff */
[----:B------:R-:W-:-:S05]  /*1260*/  LEA.HI.X.SX32 R3, R5, UR5, 0x1, P0 ;  /* 0x0000000505037c11 */ /* 0x000fca00080f0eff */
[----:B--2---:R-:W-:Y:S01]  /*1270*/  STG.E.U8 desc[UR12][R2.64], R7 ;  /* 0x0000000702007986 */ /* 0x004fe2000c10110c */
[----:B------:R-:W-:Y:S05]  /*1280*/  EXIT ;  /* 0x000000000000794d */ /* 0x000fea0003800000 */
.L_x_58:
        /* <DEDUP_REMOVED lines=15> */
.L_x_157:


//--------------------- .text._Z15bilateralFilterPhS_iiiff --------------------------
	.section	.text._Z15bilateralFilterPhS_iiiff,"ax",@progbits
	.align	128
        .global         _Z15bilateralFilterPhS_iiiff
        .type           _Z15bilateralFilterPhS_iiiff,@function
        .size           _Z15bilateralFilterPhS_iiiff,(.L_x_152 - _Z15bilateralFilterPhS_iiiff)
        .other          _Z15bilateralFilterPhS_iiiff,@"STO_CUDA_ENTRY STV_DEFAULT"
_Z15bilateralFilterPhS_iiiff:
.text._Z15bilateralFilterPhS_iiiff:
        /* <DEDUP_REMOVED lines=14> */
[----:B------:R-:W-:Y:S02]  /*00e0*/  IMAD R17, R11, UR8, R0 ;  /* 0x000000080b117c24 */ /* 0x000fe4000f8e0200 */
[----:B------:R-:W-:Y:S01]  /*00f0*/  HFMA2 R7, -RZ, RZ, 0, 0 ;  /* 0x00000000ff077431 */ /* 0x000fe200000001ff */
[----:B------:R-:W-:Y:S01]  /*0100*/  MOV R2, RZ ;  /* 0x000000ff00027202 */ /* 0x000fe20000000f00 */
[----:B------:R-:W1:Y:S01]  /*0110*/  LDCU.64 UR4, c[0x0][0x380] ;  /* 0x00007000ff0477ac */ /* 0x000e620008000a00 */
[----:B------:R-:W2:Y:S01]  /*0120*/  LDCU.64 UR10, c[0x0][0x358] ;  /* 0x00006b00ff0a77ac */ /* 0x000ea20008000a00 */
[----:B0-----:R-:W-:Y:S01]  /*0130*/  UISETP.GE.AND UP0, UPT, UR6, URZ, UPT ;  /* 0x000000ff0600728c */ /* 0x001fe2000bf06270 */
[----:B-1----:R-:W-:-:S04]  /*0140*/  IADD3 R4, P0, PT, R17, UR4, RZ ;  /* 0x0000000411047c10 */ /* 0x002fc8000ff1e0ff */
[----:B------:R-:W-:-:S04]  /*0150*/  LEA.HI.X.SX32 R5, R17, UR5, 0x1, P0 ;  /* 0x0000000511057c11 */ /* 0x000fc800080f0eff */
[----:B--2---:R-:W-:Y:S05]  /*0160*/  BRA.U !UP0, `(.L_x_59) ;  /* 0x0000001108787547 */ /* 0x004fea000b800000 */
[----:B------:R-:W2:Y:S01]  /*0170*/  LDG.E.U8 R4, desc[UR10][R4.64] ;  /* 0x0000000a04047981 */ /* 0x000ea2000c1e1100 */
[----:B------:R-:W0:Y:S01]  /*0180*/  LDC R7, c[0x0][0x3a0] ;  /* 0x0000e800ff077b82 */ /* 0x000e220000000800 */
[----:B------:R-:W-:Y:S01]  /*0190*/  IADD3 R9, PT, PT, R0, -UR6, RZ ;  /* 0x8000000600097c10 */ /* 0x000fe2000fffe0ff */
[----:B------:R-:W-:Y:S01]  /*01a0*/  IMAD.MOV.U32 R2, RZ, RZ, RZ ;  /* 0x000000ffff027224 */ /* 0x000fe200078e00ff */
[----:B------:R-:W-:Y:S02]  /*01b0*/  UIADD3 UR4, UPT, UPT, -UR6, 0x1, URZ ;  /* 0x0000000106047890 */ /* 0x000fe4000fffe1ff */
[C---:B------:R-:W-:Y:S01]  /*01c0*/  ISETP.GE.AND P0, PT, R9.reuse, UR8, PT ;  /* 0x0000000809007c0c */ /* 0x040fe2000bf06270 */
[----:B------:R-:W-:Y:S02]  /*01d0*/  UIADD3 UR5, UPT, UPT, -UR6, URZ, URZ ;  /* 0x000000ff06057290 */ /* 0x000fe4000fffe1ff */
[----:B------:R-:W1:Y:S01]  /*01e0*/  LDC R3, c[0x0][0x39c] ;  /* 0x0000e700ff037b82 */ /* 0x000e620000000800 */
[----:B------:R-:W-:Y:S01]  /*01f0*/  ISETP.GT.AND P0, PT, R9, -0x1, !P0 ;  /* 0xffffffff0900780c */ /* 0x000fe20004704270 */
[----:B------:R-:W-:Y:S01]  /*0200*/  ULEA UR9, -UR6, URZ, 0x1 ;  /* 0x000000ff06097291 */ /* 0x000fe2000f8e09ff */
[----:B0-----:R-:W-:-:S04]  /*0210*/  FADD R8, R7, R7 ;  /* 0x0000000707087221 */ /* 0x001fc80000000000 */
[----:B------:R-:W-:Y:S01]  /*0220*/  FMUL R8, R8, R7 ;  /* 0x0000000708087220 */ /* 0x000fe20000400000 */
[----:B------:R-:W-:Y:S01]  /*0230*/  MOV R7, RZ ;  /* 0x000000ff00077202 */ /* 0x000fe20000000f00 */
[----:B-1----:R-:W-:-:S04]  /*0240*/  FADD R10, R3, R3 ;  /* 0x00000003030a7221 */ /* 0x002fc80000000000 */
[----:B------:R-:W-:Y:S01]  /*0250*/  FMUL R10, R10, R3 ;  /* 0x000000030a0a7220 */ /* 0x000fe20000400000 */
[----:B--2---:R-:W-:-:S07]  /*0260*/  I2FP.F32.U32 R6, R4 ;  /* 0x0000000400067245 */ /* 0x004fce0000201000 */
.L_x_89:
[----:B------:R-:W0:Y:S01]  /*0270*/  LDCU UR6, c[0x0][0x394] ;  /* 0x00007280ff0677ac */ /* 0x000e220008000800 */
[----:B------:R-:W-:Y:S01]  /*0280*/  IADD3 R4, PT, PT, R11, UR5, RZ ;  /* 0x000000050b047c10 */ /* 0x000fe2000fffe0ff */
[----:B------:R-:W-:Y:S01]  /*0290*/  BSSY.RECONVERGENT B0, `(.L_x_60) ;  /* 0x0000056000007945 */ /* 0x000fe20003800200 */
[----:B------:R-:W1:Y:S01]  /*02a0*/  LDCU UR7, c[0x0][0x398] ;  /* 0x00007300ff0777ac */ /* 0x000e620008000800 */
[----:B------:R-:W-:Y:S01]  /*02b0*/  UIMAD UR12, UR5, UR5, URZ ;  /* 0x00000005050c72a4 */ /* 0x000fe2000f8e02ff */
[C---:B0-----:R-:W-:Y:S01]  /*02c0*/  ISETP.GE.AND P1, PT, R4.reuse, UR6, PT ;  /* 0x0000000604007c0c */ /* 0x041fe2000bf26270 */
[----:B------:R-:W-:Y:S01]  /*02d0*/  UMOV UR6, UR5 ;  /* 0x0000000500067c82 */ /* 0x000fe20008000000 */
[----:B------:R-:W-:Y:S02]  /*02e0*/  UIADD3 UR5, UPT, UPT, UR5, 0x1, URZ ;  /* 0x0000000105057890 */ /* 0x000fe4000fffe0ff */
[----:B------:R-:W-:Y:S01]  /*02f0*/  ISETP.GT.AND P1, PT, R4, -0x1, !P1 ;  /* 0xffffffff0400780c */ /* 0x000fe20004f24270 */
[----:B-1----:R-:W-:-:S03]  /*0300*/  UISETP.NE.AND UP0, UPT, UR6, UR7, UPT ;  /* 0x000000070600728c */ /* 0x002fc6000bf05270 */
[----:B------:R-:W-:-:S13]  /*0310*/  PLOP3.LUT P2, PT, P1, P0, PT, 0x80, 0x8 ;  /* 0x000000000008781c */ /* 0x000fda0000f41070 */
[----:B------:R-:W-:Y:S05]  /*0320*/  @!P2 BRA `(.L_x_61) ;  /* 0x000000040030a947 */ /* 0x000fea0003800000 */
[----:B------:R-:W0:Y:S01]  /*0330*/  LDCU UR6, c[0x0][0x390] ;  /* 0x00007200ff0677ac */ /* 0x000e220008000800 */
[----:B------:R-:W1:Y:S01]  /*0340*/  LDCU.64 UR14, c[0x0][0x380] ;  /* 0x00007000ff0e77ac */ /* 0x000e620008000a00 */
[----:B0-----:R-:W-:-:S05]  /*0350*/  IMAD R0, R4, UR6, R9 ;  /* 0x0000000604007c24 */ /* 0x001fca000f8e0209 */
[----:B-1----:R-:W-:-:S04]  /*0360*/  IADD3 R12, P2, PT, R0, UR14, RZ ;  /* 0x0000000e000c7c10 */ /* 0x002fc8000ff5e0ff */
[----:B------:R-:W-:-:S05]  /*0370*/  LEA.HI.X.SX32 R13, R0, UR15, 0x1, P2 ;  /* 0x0000000f000d7c11 */ /* 0x000fca00090f0eff */
[----:B------:R-:W2:Y:S01]  /*0380*/  LDG.E.U8 R12, desc[UR10][R12.64] ;  /* 0x0000000a0c0c7981 */ /* 0x000ea2000c1e1100 */
[----:B------:R-:W-:-:S06]  /*0390*/  UIMAD UR6, UR7, UR7, UR12 ;  /* 0x00000007070672a4 */ /* 0x000fcc000f8e020c */
[----:B------:R-:W-:-:S04]  /*03a0*/  I2FP.F32.U32 R16, UR6 ;  /* 0x0000000600107c45 */ /* 0x000fc80008201000 */
[----:B------:R-:W-:Y:S01]  /*03b0*/  IADD3 R0, PT, PT, R16, -0xd000000, RZ ;  /* 0xf300000010007810 */ /* 0x000fe20007ffe0ff */
[----:B------:R0:W1:Y:S03]  /*03c0*/  MUFU.RSQ R5, R16 ;  /* 0x0000001000057308 */ /* 0x0000660000001400 */
[----:B------:R-:W-:Y:S02]  /*03d0*/  ISETP.GT.U32.AND P2, PT, R0, 0x727fffff, PT ;  /* 0x727fffff0000780c */ /* 0x000fe40003f44070 */
[----:B--2---:R-:W-:-:S11]  /*03e0*/  I2FP.F32.U32 R14, R12 ;  /* 0x0000000c000e7245 */ /* 0x004fd60000201000 */
[----:B01----:R-:W-:Y:S05]  /*03f0*/  @!P2 BRA `(.L_x_62) ;  /* 0x000000000018a947 */ /* 0x003fea0003800000 */
[----:B------:R-:W-:Y:S01]  /*0400*/  BSSY.RECONVERGENT B1, `(.L_x_63) ;  /* 0x0000004000017945 */ /* 0x000fe20003800200 */
[----:B------:R-:W-:Y:S01]  /*0410*/  IMAD.MOV.U32 R0, RZ, RZ, R16 ;  /* 0x000000ffff007224 */ /* 0x000fe200078e0010 */
[----:B------:R-:W-:-:S07]  /*0420*/  MOV R20, 0x440 ;  /* 0x0000044000147802 */ /* 0x000fce0000000f00 */
[----:B------:R-:W-:Y:S05]  /*0430*/  CALL.REL.NOINC `($__internal_2_$__cuda_sm20_sqrt_rn_f32_slowpath) ;  /* 0x0000001000147944 */ /* 0x000fea0003c00000 */
[----:B------:R-:W-:Y:S05]  /*0440*/  BSYNC.RECONVERGENT B1 ;  /* 0x0000000000017941 */ /* 0x000fea0003800200 */
.L_x_63:
[----:B------:R-:W-:Y:S05]  /*0450*/  BRA `(.L_x_64) ;  /* 0x0000000000107947 */ /* 0x000fea0003800000 */
.L_x_62:
[----:B------:R-:W-:Y:S01]  /*0460*/  FMUL.FTZ R3, R16, R5 ;  /* 0x0000000510037220 */ /* 0x000fe20000410000 */
[----:B------:R-:W-:-:S03]  /*0470*/  FMUL.FTZ R5, R5, 0.5 ;  /* 0x3f00000005057820 */ /* 0x000fc60000410000 */
[----:B------:R-:W-:-:S04]  /*0480*/  FFMA R0, -R3, R3, R16 ;  /* 0x0000000303007223 */ /* 0x000fc80000000110 */
[----:B------:R-:W-:-:S07]  /*0490*/  FFMA R3, R0, R5, R3 ;  /* 0x0000000500037223 */ /* 0x000fce0000000003 */
.L_x_64:
[----:B------:R-:W0:Y:S01]  /*04a0*/  MUFU.RCP R5, R10 ;  /* 0x0000000a00057308 */ /* 0x000e220000001000 */
[----:B------:R-:W-:Y:S01]  /*04b0*/  FMUL R3, R3, -R3 ;  /* 0x8000000303037220 */ /* 0x000fe20000400000 */
[----:B------:R-:W-:Y:S06]  /*04c0*/  BSSY.RECONVERGENT B1, `(.L_x_65) ;  /* 0x000000b000017945 */ /* 0x000fec0003800200 */
[----:B------:R-:W1:Y:S01]  /*04d0*/  FCHK P2, R3, R10 ;  /* 0x0000000a03007302 */ /* 0x000e620000040000 */
[----:B0-----:R-:W-:-:S04]  /*04e0*/  FFMA R0, -R10, R5, 1 ;  /* 0x3f8000000a007423 */ /* 0x001fc80000000105 */
[----:B------:R-:W-:-:S04]  /*04f0*/  FFMA R0, R5, R0, R5 ;  /* 0x0000000005007223 */ /* 0x000fc80000000005 */
[----:B------:R-:W-:-:S04]  /*0500*/  FFMA R5, R3, R0, RZ ;  /* 0x0000000003057223 */ /* 0x000fc800000000ff */
[----:B------:R-:W-:-:S04]  /*0510*/  FFMA R12, -R10, R5, R3 ;  /* 0x000000050a0c7223 */ /* 0x000fc80000000103 */
[----:B------:R-:W-:Y:S01]  /*0520*/  FFMA R0, R0, R12, R5 ;  /* 0x0000000c00007223 */ /* 0x000fe20000000005 */
[----:B-1----:R-:W-:Y:S06]  /*0530*/  @!P2 BRA `(.L_x_66) ;  /* 0x00000000000ca947 */ /* 0x002fec0003800000 */
[----:B------:R-:W-:Y:S02]  /*0540*/  MOV R0, R10 ;  /* 0x0000000a00007202 */ /* 0x000fe40000000f00 */
[----:B------:R-:W-:-:S07]  /*0550*/  MOV R18, 0x570 ;  /* 0x0000057000127802 */ /* 0x000fce0000000f00 */
[----:B------:R-:W-:Y:S05]  /*0560*/  CALL.REL.NOINC `($__internal_3_$__cuda_sm3x_div_rn_noftz_f32_slowpath) ;  /* 0x0000001000207944 */ /* 0x000fea0003c00000 */
.L_x_66:
[----:B------:R-:W-:Y:S05]  /*0570*/  BSYNC.RECONVERGENT B1 ;  /* 0x0000000000017941 */ /* 0x000fea0003800200 */
.L_x_65:
[----:B------:R-:W-:Y:S01]  /*0580*/  HFMA2 R3, -RZ, RZ, 0.96630859375, -0.0022525787353515625 ;  /* 0x3bbb989dff037431 */ /* 0x000fe200000001ff */
[----:B------:R-:W-:Y:S01]  /*0590*/  MOV R12, 0x437c0000 ;  /* 0x437c0000000c7802 */ /* 0x000fe20000000f00 */
[----:B------:R-:W0:Y:S01]  /*05a0*/  MUFU.RCP R13, R8 ;  /* 0x00000008000d7308 */ /* 0x000e220000001000 */
[----:B------:R-:W-:Y:S02]  /*05b0*/  BSSY.RECONVERGENT B1, `(.L_x_67) ;  /* 0x0000016000017945 */ /* 0x000fe40003800200 */
[----:B------:R-:W-:-:S04]  /*05c0*/  FFMA.SAT R3, R0, R3, 0.5 ;  /* 0x3f00000000037423 */ /* 0x000fc80000002003 */
[----:B------:R-:W-:-:S04]  /*05d0*/  FFMA.RM R5, R3, R12, 12582913 ;  /* 0x4b40000103057423 */ /* 0x000fc8000000400c */
[C---:B------:R-:W-:Y:S01]  /*05e0*/  FADD R3, R5.reuse, -12583039 ;  /* 0xcb40007f05037421 */ /* 0x040fe20000000000 */
[----:B0-----:R-:W-:Y:S01]  /*05f0*/  FFMA R12, -R8, R13, 1 ;  /* 0x3f800000080c7423 */ /* 0x001fe2000000010d */
[----:B------:R-:W-:Y:S02]  /*0600*/  IMAD.SHL.U32 R5, R5, 0x800000, RZ ;  /* 0x0080000005057824 */ /* 0x000fe400078e00ff */
[----:B------:R-:W-:Y:S01]  /*0610*/  FFMA R3, R0, 1.4426950216293334961, -R3 ;  /* 0x3fb8aa3b00037823 */ /* 0x000fe20000000803 */
[----:B------:R-:W-:-:S03]  /*0620*/  FFMA R12, R13, R12, R13 ;  /* 0x0000000c0d0c7223 */ /* 0x000fc6000000000d */
[----:B------:R-:W-:Y:S01]  /*0630*/  FFMA R0, R0, 1.925963033500011079e-08, R3 ;  /* 0x32a5706000007823 */ /* 0x000fe20000000003 */
[----:B------:R-:W-:-:S04]  /*0640*/  FADD R3, -R6, R14 ;  /* 0x0000000e06037221 */ /* 0x000fc80000000100 */
[----:B------:R-:W-:Y:S01]  /*0650*/  FMUL R3, R3, -R3 ;  /* 0x8000000303037220 */ /* 0x000fe20000400000 */
[----:B------:R-:W0:Y:S03]  /*0660*/  MUFU.EX2 R0, R0 ;  /* 0x0000000000007308 */ /* 0x000e260000000800 */
[----:B------:R-:W-:-:S04]  /*0670*/  FFMA R13, R3, R12, RZ ;  /* 0x0000000c030d7223 */ /* 0x000fc800000000ff */
[----:B------:R-:W-:Y:S01]  /*0680*/  FFMA R15, -R8, R13, R3 ;  /* 0x0000000d080f7223 */ /* 0x000fe20000000103 */
[----:B------:R-:W1:Y:S03]  /*0690*/  FCHK P2, R3, R8 ;  /* 0x0000000803007302 */ /* 0x000e660000040000 */
[----:B------:R-:W-:Y:S01]  /*06a0*/  FFMA R12, R12, R15, R13 ;  /* 0x0000000f0c0c7223 */ /* 0x000fe2000000000d */
[----:B0-----:R-:W-:Y:S01]  /*06b0*/  FMUL R5, R5, R0 ;  /* 0x0000000005057220 */ /* 0x001fe20000400000 */
[----:B-1----:R-:W-:Y:S06]  /*06c0*/  @!P2 BRA `(.L_x_68) ;  /* 0x000000000010a947 */ /* 0x002fec0003800000 */
[----:B------:R-:W-:Y:S02]  /*06d0*/  MOV R0, R8 ;  /* 0x0000000800007202 */ /* 0x000fe40000000f00 */
[----:B------:R-:W-:-:S07]  /*06e0*/  MOV R18, 0x700 ;  /* 0x0000070000127802 */ /* 0x000fce0000000f00 */
[----:B------:R-:W-:Y:S05]  /*06f0*/  CALL.REL.NOINC `($__internal_3_$__cuda_sm3x_div_rn_noftz_f32_slowpath) ;  /* 0x0000000c00bc7944 */ /* 0x000fea0003c00000 */
[----:B------:R-:W-:-:S07]  /*0700*/  MOV R12, R0 ;  /* 0x00000000000c7202 */ /* 0x000fce0000000f00 */
.L_x_68:
[----:B------:R-:W-:Y:S05]  /*0710*/  BSYNC.RECONVERGENT B1 ;  /* 0x0000000000017941 */ /* 0x000fea0003800200 */
.L_x_67:
[----:B------:R-:W-:Y:S02]  /*0720*/  HFMA2 R3, -RZ, RZ, 0.96630859375, -0.0022525787353515625 ;  /* 0x3bbb989dff037431 */ /* 0x000fe400000001ff */
[----:B------:R-:W-:-:S03]  /*0730*/  IMAD.MOV.U32 R13, RZ, RZ, 0x437c0000 ;  /* 0x437c0000ff0d7424 */ /* 0x000fc600078e00ff */
[----:B------:R-:W-:-:S04]  /*0740*/  FFMA.SAT R0, R12, R3, 0.5 ;  /* 0x3f0000000c007423 */ /* 0x000fc80000002003 */
[----:B------:R-:W-:-:S04]  /*0750*/  FFMA.RM R0, R0, R13, 12582913 ;  /* 0x4b40000100007423 */ /* 0x000fc8000000400d */
[C---:B------:R-:W-:Y:S01]  /*0760*/  FADD R3, R0.reuse, -12583039 ;  /* 0xcb40007f00037421 */ /* 0x040fe20000000000 */
[----:B------:R-:W-:-:S03]  /*0770*/  SHF.L.U32 R0, R0, 0x17, RZ ;  /* 0x0000001700007819 */ /* 0x000fc600000006ff */
[----:B------:R-:W-:-:S04]  /*0780*/  FFMA R3, R12, 1.4426950216293334961, -R3 ;  /* 0x3fb8aa3b0c037823 */ /* 0x000fc80000000803 */
[----:B------:R-:W-:-:S06]  /*0790*/  FFMA R3, R12, 1.925963033500011079e-08, R3 ;  /* 0x32a570600c037823 */ /* 0x000fcc0000000003 */
[----:B------:R-:W0:Y:S02]  /*07a0*/  MUFU.EX2 R3, R3 ;  /* 0x0000000300037308 */ /* 0x000e240000000800 */
[----:B0-----:R-:W-:-:S04]  /*07b0*/  FMUL R0, R0, R3 ;  /* 0x0000000300007220 */ /* 0x001fc80000400000 */
[----:B------:R-:W-:-:S04]  /*07c0*/  FMUL R5, R5, R0 ;  /* 0x0000000005057220 */ /* 0x000fc80000400000 */
[----:B------:R-:W-:Y:S01]  /*07d0*/  FFMA R7, R14, R5, R7 ;  /* 0x000000050e077223 */ /* 0x000fe20000000007 */
[----:B------:R-:W-:-:S07]  /*07e0*/  FADD R2, R2, R5 ;  /* 0x0000000502027221 */ /* 0x000fce0000000000 */
.L_x_61:
[----:B------:R-:W-:Y:S05]  /*07f0*/  BSYNC.RECONVERGENT B0 ;  /* 0x0000000000007941 */ /* 0x000fea0003800200 */
.L_x_60:
[----:B------:R-:W0:Y:S02]  /*0800*/  LDCU UR6, c[0x0][0x398] ;  /* 0x00007300ff0677ac */ /* 0x000e240008000800 */
[----:B0-----:R-:W-:-:S09]  /*0810*/  UISETP.NE.AND UP1, UPT, UR6, URZ, UPT ;  /* 0x000000ff0600728c */ /* 0x001fd2000bf25270 */
[----:B------:R-:W-:Y:S05]  /*0820*/  BRA.U !UP1, `(.L_x_69) ;  /* 0x0000000909c47547 */ /* 0x000fea000b800000 */
[----:B------:R-:W0:Y:S01]  /*0830*/  LDCU UR6, c[0x0][0x390] ;  /* 0x00007200ff0677ac */ /* 0x000e220008000800 */
[----:B------:R-:W-:Y:S01]  /*0840*/  MOV R14, R9 ;  /* 0x00000009000e7202 */ /* 0x000fe20000000f00 */
[----:B------:R-:W1:Y:S01]  /*0850*/  LDCU UR13, c[0x0][0x390] ;  /* 0x00007200ff0d77ac */ /* 0x000e620008000800 */
[----:B------:R-:W2:Y:S01]  /*0860*/  LDCU.64 UR14, c[0x0][0x380] ;  /* 0x00007000ff0e77ac */ /* 0x000ea20008000a00 */
[----:B------:R-:W-:Y:S01]  /*0870*/  UMOV UR7, UR4 ;  /* 0x0000000400077c82 */ /* 0x000fe20008000000 */
[----:B0-----:R-:W-:Y:S01]  /*0880*/  IMAD R15, R4, UR6, R9 ;  /* 0x00000006040f7c24 */ /* 0x001fe2000f8e0209 */
[----:B------:R-:W-:-:S06]  /*0890*/  UMOV UR6, UR9 ;  /* 0x0000000900067c82 */ /* 0x000fcc0008000000 */
.L_x_88:
[----:B------:R-:W-:Y:S01]  /*08a0*/  IADD3 R0, PT, PT, R14, 0x1, RZ ;  /* 0x000000010e007810 */ /* 0x000fe20007ffe0ff */
[----:B------:R-:W-:Y:S01]  /*08b0*/  VIADD R3, R15, 0x1 ;  /* 0x000000010f037836 */ /* 0x000fe20000000000 */
[----:B------:R-:W-:Y:S01]  /*08c0*/  UIADD3 UR6, UPT, UPT, UR6, 0x2, URZ ;  /* 0x0000000206067890 */ /* 0x000fe2000fffe0ff */
[----:B------:R-:W-:Y:S01]  /*08d0*/  BSSY.RECONVERGENT B0, `(.L_x_70) ;  /* 0x0000051000007945 */ /* 0x000fe20003800200 */
[C---:B-1----:R-:W-:Y:S02]  /*08e0*/  ISETP.GE.AND P2, PT, R0.reuse, UR13, PT ;  /* 0x0000000d00007c0c */ /* 0x042fe4000bf46270 */
[C---:B--2---:R-:W-:Y:S01]  /*08f0*/  IADD3 R4, P3, PT, R3.reuse, UR14, RZ ;  /* 0x0000000e03047c10 */ /* 0x044fe2000ff7e0ff */
[----:B------:R-:W-:Y:S01]  /*0900*/  UISETP.NE.AND UP1, UPT, UR6, URZ, UPT ;  /* 0x000000ff0600728c */ /* 0x000fe2000bf25270 */
[----:B------:R-:W-:Y:S02]  /*0910*/  ISETP.GT.AND P2, PT, R0, -0x1, !P2 ;  /* 0xffffffff0000780c */ /* 0x000fe40005744270 */
[----:B------:R-:W-:-:S02]  /*0920*/  LEA.HI.X.SX32 R5, R3, UR15, 0x1, P3 ;  /* 0x0000000f03057c11 */ /* 0x000fc400098f0eff */
[----:B------:R-:W-:-:S13]  /*0930*/  PLOP3.LUT P2, PT, P1, P2, PT, 0x80, 0x8 ;  /* 0x000000000008781c */ /* 0x000fda0000f45070 */
[----:B------:R-:W-:Y:S05]  /*0940*/  @!P2 BRA `(.L_x_71) ;  /* 0x000000040024a947 */ /* 0x000fea0003800000 */
        /* <DEDUP_REMOVED lines=9> */
[----:B------:R-:W-:Y:S02]  /*09e0*/  MOV R0, R3 ;  /* 0x0000000300007202 */ /* 0x000fe40000000f00 */
[----:B------:R-:W-:-:S07]  /*09f0*/  MOV R20, 0xa10 ;  /* 0x00000a1000147802 */ /* 0x000fce0000000f00 */
[----:B------:R-:W-:Y:S05]  /*0a00*/  CALL.REL.NOINC `($__internal_2_$__cuda_sm20_sqrt_rn_f32_slowpath) ;  /* 0x0000000800a07944 */ /* 0x000fea0003c00000 */
[----:B------:R-:W-:Y:S05]  /*0a10*/  BSYNC.RECONVERGENT B1 ;  /* 0x0000000000017941 */ /* 0x000fea0003800200 */
.L_x_73:
[----:B------:R-:W-:Y:S01]  /*0a20*/  MOV R0, R3 ;  /* 0x0000000300007202 */ /* 0x000fe20000000f00 */
[----:B------:R-:W-:Y:S06]  /*0a30*/  BRA `(.L_x_74) ;  /* 0x0000000000107947 */ /* 0x000fec0003800000 */
.L_x_72:
[----:B------:R-:W-:Y:S01]  /*0a40*/  FMUL.FTZ R0, R3, R12 ;  /* 0x0000000c03007220 */ /* 0x000fe20000410000 */
[----:B------:R-:W-:-:S03]  /*0a50*/  FMUL.FTZ R12, R12, 0.5 ;  /* 0x3f0000000c0c7820 */ /* 0x000fc60000410000 */
[----:B------:R-:W-:-:S04]  /*0a60*/  FFMA R3, -R0, R0, R3 ;  /* 0x0000000000037223 */ /* 0x000fc80000000103 */
[----:B------:R-:W-:-:S07]  /*0a70*/  FFMA R0, R3, R12, R0 ;  /* 0x0000000c03007223 */ /* 0x000fce0000000000 */
.L_x_74:
        /* <DEDUP_REMOVED lines=10> */
[----:B------:R-:W-:Y:S01]  /*0b20*/  IMAD.MOV.U32 R3, RZ, RZ, R13 ;  /* 0x000000ffff037224 */ /* 0x000fe200078e000d */
[----:B------:R-:W-:Y:S02]  /*0b30*/  MOV R0, R10 ;  /* 0x0000000a00007202 */ /* 0x000fe40000000f00 */
[----:B------:R-:W-:-:S07]  /*0b40*/  MOV R18, 0xb60 ;  /* 0x00000b6000127802 */ /* 0x000fce0000000f00 */
[----:B------:R-:W-:Y:S05]  /*0b50*/  CALL.REL.NOINC `($__internal_3_$__cuda_sm3x_div_rn_noftz_f32_slowpath) ;  /* 0x0000000800a47944 */ /* 0x000fea0003c00000 */
.L_x_76:
[----:B------:R-:W-:Y:S05]  /*0b60*/  BSYNC.RECONVERGENT B1 ;  /* 0x0000000000017941 */ /* 0x000fea0003800200 */
.L_x_75:
[----:B------:R-:W-:Y:S01]  /*0b70*/  HFMA2 R3, -RZ, RZ, 0.96630859375, -0.0022525787353515625 ;  /* 0x3bbb989dff037431 */ /* 0x000fe200000001ff */
[----:B------:R-:W-:Y:S01]  /*0b80*/  MOV R12, 0x437c0000 ;  /* 0x437c0000000c7802 */ /* 0x000fe20000000f00 */
[----:B------:R-:W0:Y:S01]  /*0b90*/  MUFU.RCP R19, R8 ;  /* 0x0000000800137308 */ /* 0x000e220000001000 */
[----:B------:R-:W-:Y:S02]  /*0ba0*/  BSSY.RECONVERGENT B1, `(.L_x_77) ;  /* 0x0000016000017945 */ /* 0x000fe40003800200 */
[----:B------:R-:W-:-:S04]  /*0bb0*/  FFMA.SAT R3, R0, R3, 0.5 ;  /* 0x3f00000000037423 */ /* 0x000fc80000002003 */
[----:B------:R-:W-:-:S04]  /*0bc0*/  FFMA.RM R3, R3, R12, 12582913 ;  /* 0x4b40000103037423 */ /* 0x000fc8000000400c */
[----:B------:R-:W-:Y:S01]  /*0bd0*/  FADD R13, R3, -12583039 ;  /* 0xcb40007f030d7421 */ /* 0x000fe20000000000 */
[----:B0-----:R-:W-:-:S03]  /*0be0*/  FFMA R18, -R8, R19, 1 ;  /* 0x3f80000008127423 */ /* 0x001fc60000000113 */
[----:B------:R-:W-:-:S04]  /*0bf0*/  FFMA R13, R0, 1.4426950216293334961, -R13 ;  /* 0x3fb8aa3b000d7823 */ /* 0x000fc8000000080d */
[----:B------:R-:W-:Y:S01]  /*0c00*/  FFMA R13, R0, 1.925963033500011079e-08, R13 ;  /* 0x32a57060000d7823 */ /* 0x000fe2000000000d */
[----:B------:R-:W-:-:S03]  /*0c10*/  FADD R0, -R6, R16 ;  /* 0x0000001006007221 */ /* 0x000fc60000000100 */
[----:B------:R-:W0:Y:S01]  /*0c20*/  MUFU.EX2 R12, R13 ;  /* 0x0000000d000c7308 */ /* 0x000e220000000800 */
[----:B------:R-:W-:Y:S01]  /*0c30*/  FMUL R23, R0, -R0 ;  /* 0x8000000000177220 */ /* 0x000fe20000400000 */
[----:B------:R-:W-:Y:S01]  /*0c40*/  FFMA R0, R19, R18, R19 ;  /* 0x0000001213007223 */ /* 0x000fe20000000013 */
[----:B------:R-:W-:-:S03]  /*0c50*/  IMAD.SHL.U32 R19, R3, 0x800000, RZ ;  /* 0x0080000003137824 */ /* 0x000fc600078e00ff */
[----:B------:R-:W-:Y:S02]  /*0c60*/  FFMA R21, R0, R23, RZ ;  /* 0x0000001700157223 */ /* 0x000fe400000000ff */
[----:B------:R-:W1:Y:S02]  /*0c70*/  FCHK P2, R23, R8 ;  /* 0x0000000817007302 */ /* 0x000e640000040000 */
[----:B------:R-:W-:-:S04]  /*0c80*/  FFMA R3, -R8, R21, R23 ;  /* 0x0000001508037223 */ /* 0x000fc80000000117 */
[----:B------:R-:W-:Y:S01]  /*0c90*/  FFMA R0, R0, R3, R21 ;  /* 0x0000000300007223 */ /* 0x000fe20000000015 */
[----:B0-----:R-:W-:Y:S01]  /*0ca0*/  FMUL R19, R19, R12 ;  /* 0x0000000c13137220 */ /* 0x001fe20000400000 */
[----:B-1----:R-:W-:Y:S06]  /*0cb0*/  @!P2 BRA `(.L_x_78) ;  /* 0x000000000010a947 */ /* 0x002fec0003800000 */
[----:B------:R-:W-:Y:S02]  /*0cc0*/  MOV R3, R23 ;  /* 0x0000001700037202 */ /* 0x000fe40000000f00 */
[----:B------:R-:W-:Y:S02]  /*0cd0*/  MOV R0, R8 ;  /* 0x0000000800007202 */ /* 0x000fe40000000f00 */
[----:B------:R-:W-:-:S07]  /*0ce0*/  MOV R18, 0xd00 ;  /* 0x00000d0000127802 */ /* 0x000fce0000000f00 */
[----:B------:R-:W-:Y:S05]  /*0cf0*/  CALL.REL.NOINC `($__internal_3_$__cuda_sm3x_div_rn_noftz_f32_slowpath) ;  /* 0x00000008003c7944 */ /* 0x000fea0003c00000 */
.L_x_78:
[----:B------:R-:W-:Y:S05]  /*0d00*/  BSYNC.RECONVERGENT B1 ;  /* 0x0000000000017941 */ /* 0x000fea0003800200 */
.L_x_77:
[----:B------:R-:W-:Y:S02]  /*0d10*/  HFMA2 R3, -RZ, RZ, 0.96630859375, -0.0022525787353515625 ;  /* 0x3bbb989dff037431 */ /* 0x000fe400000001ff */
[----:B------:R-:W-:-:S03]  /*0d20*/  IMAD.MOV.U32 R12, RZ, RZ, 0x437c0000 ;  /* 0x437c0000ff0c7424 */ /* 0x000fc600078e00ff */
[----:B------:R-:W-:-:S04]  /*0d30*/  FFMA.SAT R3, R0, R3, 0.5 ;  /* 0x3f00000000037423 */ /* 0x000fc80000002003 */
[----:B------:R-:W-:-:S04]  /*0d40*/  FFMA.RM R3, R3, R12, 12582913 ;  /* 0x4b40000103037423 */ /* 0x000fc8000000400c */
[C---:B------:R-:W-:Y:S01]  /*0d50*/  FADD R13, R3.reuse, -12583039 ;  /* 0xcb40007f030d7421 */ /* 0x040fe20000000000 */
[----:B------:R-:W-:-:S03]  /*0d60*/  SHF.L.U32 R3, R3, 0x17, RZ ;  /* 0x0000001703037819 */ /* 0x000fc600000006ff */
[----:B------:R-:W-:-:S04]  /*0d70*/  FFMA R13, R0, 1.4426950216293334961, -R13 ;  /* 0x3fb8aa3b000d7823 */ /* 0x000fc8000000080d */
[----:B------:R-:W-:-:S04]  /*0d80*/  FFMA R13, R0, 1.925963033500011079e-08, R13 ;  /* 0x32a57060000d7823 */ /* 0x000fc8000000000d */
[----:B------:R-:W0:Y:S02]  /*0d90*/  MUFU.EX2 R0, R13 ;  /* 0x0000000d00007308 */ /* 0x000e240000000800 */
[----:B0-----:R-:W-:-:S04]  /*0da0*/  FMUL R0, R3, R0 ;  /* 0x0000000003007220 */ /* 0x001fc80000400000 */
[----:B------:R-:W-:-:S04]  /*0db0*/  FMUL R19, R19, R0 ;  /* 0x0000000013137220 */ /* 0x000fc80000400000 */
[----:B------:R-:W-:Y:S01]  /*0dc0*/  FFMA R7, R16, R19, R7 ;  /* 0x0000001310077223 */ /* 0x000fe20000000007 */
[----:B------:R-:W-:-:S07]  /*0dd0*/  FADD R2, R2, R19 ;  /* 0x0000001302027221 */ /* 0x000fce0000000000 */
.L_x_71:
[----:B------:R-:W-:Y:S05]  /*0de0*/  BSYNC.RECONVERGENT B0 ;  /* 0x0000000000007941 */ /* 0x000fea0003800200 */
.L_x_70:
[----:B------:R-:W-:Y:S01]  /*0df0*/  IADD3 R14, PT, PT, R14, 0x2, RZ ;  /* 0x000000020e0e7810 */ /* 0x000fe20007ffe0ff */
[----:B------:R-:W-:Y:S03]  /*0e00*/  BSSY.RECONVERGENT B0, `(.L_x_79) ;  /* 0x0000050000007945 */ /* 0x000fe60003800200 */
[----:B------:R-:W-:-:S04]  /*0e10*/  ISETP.GE.AND P2, PT, R14, UR13, PT ;  /* 0x0000000d0e007c0c */ /* 0x000fc8000bf46270 */
[----:B------:R-:W-:-:S04]  /*0e20*/  ISETP.GT.AND P2, PT, R14, -0x1, !P2 ;  /* 0xffffffff0e00780c */ /* 0x000fc80005744270 */
[----:B------:R-:W-:-:S13]  /*0e30*/  PLOP3.LUT P2, PT, P1, P2, PT, 0x80, 0x8 ;  /* 0x000000000008781c */ /* 0x000fda0000f45070 */
[----:B------:R-:W-:Y:S05]  /*0e40*/  @!P2 BRA `(.L_x_80) ;  /* 0x00000004002ca947 */ /* 0x000fea0003800000 */
[----:B------:R-:W2:Y:S01]  /*0e50*/  LDG.E.U8 R16, desc[UR10][R4.64+0x1] ;  /* 0x0000010a04107981 */ /* 0x000ea2000c1e1100 */
[----:B------:R-:W-:-:S04]  /*0e60*/  UIMAD UR8, UR7, UR7, UR7 ;  /* 0x00000007070872a4 */ /* 0x000fc8000f8e0207 */
[----:B------:R-:W-:-:S04]  /*0e70*/  UIADD3 UR8, UPT, UPT, UR12, UR7, UR8 ;  /* 0x000000070c087290 */ /* 0x000fc8000fffe008 */
[----:B------:R-:W-:-:S06]  /*0e80*/  UIADD3 UR8, UPT, UPT, UR8, 0x1, URZ ;  /* 0x0000000108087890 */ /* 0x000fcc000fffe0ff */
        /* <DEDUP_REMOVED lines=11> */
.L_x_82:
[----:B------:R-:W-:Y:S01]  /*0f40*/  MOV R0, R3 ;  /* 0x0000000300007202 */ /* 0x000fe20000000f00 */
[----:B------:R-:W-:Y:S06]  /*0f50*/  BRA `(.L_x_83) ;  /* 0x0000000000107947 */ /* 0x000fec0003800000 */
.L_x_81:
[----:B------:R-:W-:Y:S01]  /*0f60*/  FMUL.FTZ R0, R3, R12 ;  /* 0x0000000c03007220 */ /* 0x000fe20000410000 */
[----:B------:R-:W-:-:S03]  /*0f70*/  FMUL.FTZ R4, R12, 0.5 ;  /* 0x3f0000000c047820 */ /* 0x000fc60000410000 */
[----:B------:R-:W-:-:S04]  /*0f80*/  FFMA R3, -R0, R0, R3 ;  /* 0x0000000000037223 */ /* 0x000fc80000000103 */
[----:B------:R-:W-:-:S07]  /*0f90*/  FFMA R0, R3, R4, R0 ;  /* 0x0000000403007223 */ /* 0x000fce0000000000 */
.L_x_83:
        /* <DEDUP_REMOVED lines=11> */
[----:B------:R-:W-:Y:S02]  /*1050*/  MOV R0, R10 ;  /* 0x0000000a00007202 */ /* 0x000fe40000000f00 */
[----:B------:R-:W-:-:S07]  /*1060*/  MOV R18, 0x1080 ;  /* 0x0000108000127802 */ /* 0x000fce0000000f00 */
[----:B------:R-:W-:Y:S05]  /*1070*/  CALL.REL.NOINC `($__internal_3_$__cuda_sm3x_div_rn_noftz_f32_slowpath) ;  /* 0x00000004005c7944 */ /* 0x000fea0003c00000 */
.L_x_85:
[----:B------:R-:W-:Y:S05]  /*1080*/  BSYNC.RECONVERGENT B1 ;  /* 0x0000000000017941 */ /* 0x000fea0003800200 */
.L_x_84:
[----:B------:R-:W-:Y:S02]  /*1090*/  HFMA2 R4, -RZ, RZ, 3.7421875, 0 ;  /* 0x437c0000ff047431 */ /* 0x000fe400000001ff */
[----:B------:R-:W-:Y:S01]  /*10a0*/  IMAD.MOV.U32 R3, RZ, RZ, 0x3bbb989d ;  /* 0x3bbb989dff037424 */ /* 0x000fe200078e00ff */
[----:B------:R-:W0:Y:S01]  /*10b0*/  MUFU.RCP R13, R8 ;  /* 0x00000008000d7308 */ /* 0x000e220000001000 */
[----:B------:R-:W-:Y:S02]  /*10c0*/  BSSY.RECONVERGENT B1, `(.L_x_86) ;  /* 0x0000016000017945 */ /* 0x000fe40003800200 */
[----:B------:R-:W-:-:S04]  /*10d0*/  FFMA.SAT R3, R0, R3, 0.5 ;  /* 0x3f00000000037423 */ /* 0x000fc80000002003 */
[----:B------:R-:W-:-:S04]  /*10e0*/  FFMA.RM R3, R3, R4, 12582913 ;  /* 0x4b40000103037423 */ /* 0x000fc80000004004 */
[----:B------:R-:W-:-:S04]  /*10f0*/  FADD R5, R3, -12583039 ;  /* 0xcb40007f03057421 */ /* 0x000fc80000000000 */
[----:B------:R-:W-:Y:S01]  /*1100*/  FFMA R5, R0, 1.4426950216293334961, -R5 ;  /* 0x3fb8aa3b00057823 */ /* 0x000fe20000000805 */
[----:B0-----:R-:W-:-:S03]  /*1110*/  FFMA R4, -R8, R13, 1 ;  /* 0x3f80000008047423 */ /* 0x001fc6000000010d */
[----:B------:R-:W-:Y:S01]  /*1120*/  FFMA R5, R0, 1.925963033500011079e-08, R5 ;  /* 0x32a5706000057823 */ /* 0x000fe20000000005 */
[----:B------:R-:W-:-:S04]  /*1130*/  FADD R0, -R6, R16 ;  /* 0x0000001006007221 */ /* 0x000fc80000000100 */
[----:B------:R-:W-:Y:S01]  /*1140*/  FMUL R19, R0, -R0 ;  /* 0x8000000000137220 */ /* 0x000fe20000400000 */
[----:B------:R-:W0:Y:S01]  /*1150*/  MUFU.EX2 R5, R5 ;  /* 0x0000000500057308 */ /* 0x000e220000000800 */
[----:B------:R-:W-:Y:S01]  /*1160*/  FFMA R0, R13, R4, R13 ;  /* 0x000000040d007223 */ /* 0x000fe2000000000d */
[----:B------:R-:W-:-:S03]  /*1170*/  SHF.L.U32 R4, R3, 0x17, RZ ;  /* 0x0000001703047819 */ /* 0x000fc600000006ff */
[----:B------:R-:W-:-:S03]  /*1180*/  FFMA R13, R0, R19, RZ ;  /* 0x00000013000d7223 */ /* 0x000fc600000000ff */
[----:B------:R-:W1:Y:S01]  /*1190*/  FCHK P2, R19, R8 ;  /* 0x0000000813007302 */ /* 0x000e620000040000 */
[----:B------:R-:W-:-:S04]  /*11a0*/  FFMA R3, -R8, R13, R19 ;  /* 0x0000000d08037223 */ /* 0x000fc80000000113 */
[----:B------:R-:W-:Y:S01]  /*11b0*/  FFMA R0, R0, R3, R13 ;  /* 0x0000000300007223 */ /* 0x000fe2000000000d */
[----:B0-----:R-:W-:Y:S01]  /*11c0*/  FMUL R4, R4, R5 ;  /* 0x0000000504047220 */ /* 0x001fe20000400000 */
[----:B-1----:R-:W-:Y:S06]  /*11d0*/  @!P2 BRA `(.L_x_87) ;  /* 0x000000000010a947 */ /* 0x002fec0003800000 */
[----:B------:R-:W-:Y:S01]  /*11e0*/  MOV R3, R19 ;  /* 0x0000001300037202 */ /* 0x000fe20000000f00 */
[----:B------:R-:W-:Y:S01]  /*11f0*/  IMAD.MOV.U32 R0, RZ, RZ, R8 ;  /* 0x000000ffff007224 */ /* 0x000fe200078e0008 */
[----:B------:R-:W-:-:S07]  /*1200*/  MOV R18, 0x1220 ;  /* 0x0000122000127802 */ /* 0x000fce0000000f00 */
[----:B------:R-:W-:Y:S05]  /*1210*/  CALL.REL.NOINC `($__internal_3_$__cuda_sm3x_div_rn_noftz_f32_slowpath) ;  /* 0x0000000000f47944 */ /* 0x000fea0003c00000 */
.L_x_87:
[----:B------:R-:W-:Y:S05]  /*1220*/  BSYNC.RECONVERGENT B1 ;  /* 0x0000000000017941 */ /* 0x000fea0003800200 */
.L_x_86:
[----:B------:R-:W-:Y:S01]  /*1230*/  HFMA2 R12, -RZ, RZ, 3.7421875, 0 ;  /* 0x437c0000ff0c7431 */ /* 0x000fe200000001ff */
[----:B------:R-:W-:-:S05]  /*1240*/  MOV R3, 0x3bbb989d ;  /* 0x3bbb989d00037802 */ /* 0x000fca0000000f00 */
        /* <DEDUP_REMOVED lines=11> */
.L_x_80:
[----:B------:R-:W-:Y:S05]  /*1300*/  BSYNC.RECONVERGENT B0 ;  /* 0x0000000000007941 */ /* 0x000fea0003800200 */
.L_x_79:
[----:B------:R-:W-:Y:S01]  /*1310*/  VIADD R15, R15, 0x2 ;  /* 0x000000020f0f7836 */ /* 0x000fe20000000000 */
[----:B------:R-:W-:Y:S01]  /*1320*/  UIADD3 UR7, UPT, UPT, UR7, 0x2, URZ ;  /* 0x0000000207077890 */ /* 0x000fe2000fffe0ff */
[----:B------:R-:W-:Y:S11]  /*1330*/  BRA.U UP1, `(.L_x_88) ;  /* 0xfffffff501587547 */ /* 0x000ff6000b83ffff */
.L_x_69:
[----:B------:R-:W-:Y:S05]  /*1340*/  BRA.U UP0, `(.L_x_89) ;  /* 0xffffffed00c87547 */ /* 0x000fea000b83ffff */
.L_x_59:
        /* <DEDUP_REMOVED lines=9> */
[----:B------:R-:W-:Y:S02]  /*13e0*/  MOV R3, R7 ;  /* 0x0000000700037202 */ /* 0x000fe40000000f00 */
[----:B------:R-:W-:Y:S02]  /*13f0*/  MOV R0, R2 ;  /* 0x0000000200007202 */ /* 0x000fe40000000f00 */
[----:B------:R-:W-:-:S07]  /*1400*/  MOV R18, 0x1420 ;  /* 0x0000142000127802 */ /* 0x000fce0000000f00 */
[----:B------:R-:W-:Y:S05]  /*1410*/  CALL.REL.NOINC `($__internal_3_$__cuda_sm3x_div_rn_noftz_f32_slowpath) ;  /* 0x0000000000747944 */ /* 0x000fea0003c00000 */
.L_x_91:
[----:B------:R-:W-:Y:S05]  /*1420*/  BSYNC.RECONVERGENT B0 ;  /* 0x0000000000007941 */ /* 0x000fea0003800200 */
.L_x_90:
[----:B------:R-:W0:Y:S01]  /*1430*/  LDCU.64 UR4, c[0x0][0x388] ;  /* 0x00007100ff0477ac */ /* 0x000e220008000a00 */
[----:B------:R-:W1:Y:S01]  /*1440*/  F2I.U32.TRUNC.NTZ R5, R0 ;  /* 0x0000000000057305 */ /* 0x000e62000020f000 */
[----:B0-----:R-:W-:-:S04]  /*1450*/  IADD3 R2, P0, PT, R17, UR4, RZ ;  /* 0x0000000411027c10 */ /* 0x001fc8000ff1e0ff */
[----:B------:R-:W-:-:S05]  /*1460*/  LEA.HI.X.SX32 R3, R17, UR5, 0x1, P0 ;  /* 0x0000000511037c11 */ /* 0x000fca00080f0eff */
[----:B-1----:R-:W-:Y:S01]  /*1470*/  STG.E.U8 desc[UR10][R2.64], R5 ;  /* 0x0000000502007986 */ /* 0x002fe2000c10110a */
[----:B------:R-:W-:Y:S05]  /*1480*/  EXIT ;  /* 0x000000000000794d */ /* 0x000fea0003800000 */
        .weak           $__internal_2_$__cuda_sm20_sqrt_rn_f32_slowpath
        .type           $__internal_2_$__cuda_sm20_sqrt_rn_f32_slowpath,@function
        .size           $__internal_2_$__cuda_sm20_sqrt_rn_f32_slowpath,($__internal_3_$__cuda_sm3x_div_rn_noftz_f32_slowpath - $__internal_2_$__cuda_sm20_sqrt_rn_f32_slowpath)
$__internal_2_$__cuda_sm20_sqrt_rn_f32_slowpath:
[----:B------:R-:W-:-:S13]  /*1490*/  LOP3.LUT P2, RZ, R0, 0x7fffffff, RZ, 0xc0, !PT ;  /* 0x7fffffff00ff7812 */ /* 0x000fda000784c0ff */
[----:B------:R-:W-:Y:S01]  /*14a0*/  @!P2 MOV R3, R0 ;  /* 0x000000000003a202 */ /* 0x000fe20000000f00 */
[----:B------:R-:W-:Y:S06]  /*14b0*/  @!P2 BRA `(.L_x_92) ;  /* 0x000000000040a947 */ /* 0x000fec0003800000 */
[----:B------:R-:W-:-:S13]  /*14c0*/  FSETP.GEU.FTZ.AND P2, PT, R0, RZ, PT ;  /* 0x000000ff0000720b */ /* 0x000fda0003f5e000 */
[----:B------:R-:W-:Y:S01]  /*14d0*/  @!P2 IMAD.MOV.U32 R3, RZ, RZ, 0x7fffffff ;  /* 0x7fffffffff03a424 */ /* 0x000fe200078e00ff */
[----:B------:R-:W-:Y:S06]  /*14e0*/  @!P2 BRA `(.L_x_92) ;  /* 0x000000000034a947 */ /* 0x000fec0003800000 */
[----:B------:R-:W-:-:S13]  /*14f0*/  FSETP.GTU.FTZ.AND P2, PT, |R0|, +INF , PT ;  /* 0x7f8000000000780b */ /* 0x000fda0003f5c200 */
[----:B------:R-:W-:Y:S01]  /*1500*/  @P2 FADD.FTZ R3, R0, 1 ;  /* 0x3f80000000032421 */ /* 0x000fe20000010000 */
[----:B------:R-:W-:Y:S06]  /*1510*/  @P2 BRA `(.L_x_92) ;  /* 0x0000000000282947 */ /* 0x000fec0003800000 */
[----:B------:R-:W-:-:S13]  /*1520*/  FSETP.NEU.FTZ.AND P2, PT, |R0|, +INF , PT ;  /* 0x7f8000000000780b */ /* 0x000fda0003f5d200 */
[----:B------:R-:W-:-:S04]  /*1530*/  @P2 FFMA R12, R0, 1.84467440737095516160e+19, RZ ;  /* 0x5f800000000c2823 */ /* 0x000fc800000000ff */
[----:B------:R-:W0:Y:S02]  /*1540*/  @P2 MUFU.RSQ R3, R12 ;  /* 0x0000000c00032308 */ /* 0x000e240000001400 */
[----:B0-----:R-:W-:Y:S01]  /*1550*/  @P2 FMUL.FTZ R13, R12, R3 ;  /* 0x000000030c0d2220 */ /* 0x001fe20000410000 */
[----:B------:R-:W-:Y:S01]  /*1560*/  @P2 FMUL.FTZ R19, R3, 0.5 ;  /* 0x3f00000003132820 */ /* 0x000fe20000410000 */
[----:B------:R-:W-:Y:S02]  /*1570*/  @!P2 MOV R3, R0 ;  /* 0x000000000003a202 */ /* 0x000fe40000000f00 */
[----:B------:R-:W-:-:S04]  /*1580*/  @P2 FADD.FTZ R18, -R13, -RZ ;  /* 0x800000ff0d122221 */ /* 0x000fc80000010100 */
[----:B------:R-:W-:-:S04]  /*1590*/  @P2 FFMA R18, R13, R18, R12 ;  /* 0x000000120d122223 */ /* 0x000fc8000000000c */
[----:B------:R-:W-:-:S04]  /*15a0*/  @P2 FFMA R18, R18, R19, R13 ;  /* 0x0000001312122223 */ /* 0x000fc8000000000d */
[----:B------:R-:W-:-:S07]  /*15b0*/  @P2 FMUL.FTZ R3, R18, 2.3283064365386962891e-10 ;  /* 0x2f80000012032820 */ /* 0x000fce0000410000 */
.L_x_92:
[----:B------:R-:W-:Y:S01]  /*15c0*/  HFMA2 R13, -RZ, RZ, 0, 0 ;  /* 0x00000000ff0d7431 */ /* 0x000fe200000001ff */
[----:B------:R-:W-:-:S04]  /*15d0*/  MOV R12, R20 ;  /* 0x00000014000c7202 */ /* 0x000fc80000000f00 */
[----:B------:R-:W-:Y:S05]  /*15e0*/  RET.REL.NODEC R12 `(_Z15bilateralFilterPhS_iiiff) ;  /* 0xffffffe80c847950 */ /* 0x000fea0003c3ffff */
        .weak           $__internal_3_$__cuda_sm3x_div_rn_noftz_f32_slowpath
        .type           $__internal_3_$__cuda_sm3x_div_rn_noftz_f32_slowpath,@function
        .size           $__internal_3_$__cuda_sm3x_div_rn_noftz_f32_slowpath,(.L_x_152 - $__internal_3_$__cuda_sm3x_div_rn_noftz_f32_slowpath)
$__internal_3_$__cuda_sm3x_div_rn_noftz_f32_slowpath:
[----:B------:R-:W-:Y:S01]  /*15f0*/  SHF.R.U32.HI R12, RZ, 0x17, R0 ;  /* 0x00000017ff0c7819 */ /* 0x000fe20000011600 */
[----:B------:R-:W-:Y:S01]  /*1600*/  BSSY.RECONVERGENT B2, `(.L_x_93) ;  /* 0x0000063000027945 */ /* 0x000fe20003800200 */
[----:B------:R-:W-:Y:S02]  /*1610*/  SHF.R.U32.HI R21, RZ, 0x17, R3 ;  /* 0x00000017ff157819 */ /* 0x000fe40000011603 */
[----:B------:R-:W-:Y:S02]  /*1620*/  LOP3.LUT R12, R12, 0xff, RZ, 0xc0, !PT ;  /* 0x000000ff0c0c7812 */ /* 0x000fe400078ec0ff */
[----:B------:R-:W-:Y:S02]  /*1630*/  LOP3.LUT R21, R21, 0xff, RZ, 0xc0, !PT ;  /* 0x000000ff15157812 */ /* 0x000fe400078ec0ff */
[----:B------:R-:W-:Y:S01]  /*1640*/  MOV R20, R3 ;  /* 0x0000000300147202 */ /* 0x000fe20000000f00 */
[----:B------:R-:W-:Y:S01]  /*1650*/  VIADD R23, R12, 0xffffffff ;  /* 0xffffffff0c177836 */ /* 0x000fe20000000000 */
[----:B------:R-:W-:-:S04]  /*1660*/  IADD3 R22, PT, PT, R21, -0x1, RZ ;  /* 0xffffffff15167810 */ /* 0x000fc80007ffe0ff */
[----:B------:R-:W-:-:S04]  /*1670*/  ISETP.GT.U32.AND P2, PT, R23, 0xfd, PT ;  /* 0x000000fd1700780c */ /* 0x000fc80003f44070 */
[----:B------:R-:W-:-:S13]  /*1680*/  ISETP.GT.U32.OR P2, PT, R22, 0xfd, P2 ;  /* 0x000000fd1600780c */ /* 0x000fda0001744470 */
[----:B------:R-:W-:Y:S01]  /*1690*/  @!P2 MOV R13, RZ ;  /* 0x000000ff000da202 */ /* 0x000fe20000000f00 */
        /* <DEDUP_REMOVED lines=19> */
[----:B------:R-:W-:Y:S01]  /*17d0*/  @P2 IMAD.MOV.U32 R13, RZ, RZ, RZ ;  /* 0x000000ffff0d2224 */ /* 0x000fe200078e00ff */
[----:B------:R-:W-:Y:S01]  /*17e0*/  @!P2 MOV R13, 0xffffffc0 ;  /* 0xffffffc0000da802 */ /* 0x000fe20000000f00 */
[----:B------:R-:W-:Y:S01]  /*17f0*/  @!P2 FFMA R20, R3, 1.84467440737095516160e+19, RZ ;  /* 0x5f8000000314a823 */ /* 0x000fe200000000ff */
[----:B------:R-:W-:Y:S02]  /*1800*/  @!P3 FFMA R0, R0, 1.84467440737095516160e+19, RZ ;  /* 0x5f8000000000b823 */ /* 0x000fe400000000ff */
[----:B------:R-:W-:-:S07]  /*1810*/  @!P3 IADD3 R13, PT, PT, R13, 0x40, RZ ;  /* 0x000000400d0db810 */ /* 0x000fce0007ffe0ff */
.L_x_94:
[----:B------:R-:W-:Y:S01]  /*1820*/  LEA R3, R12, 0xc0800000, 0x17 ;  /* 0xc08000000c037811 */ /* 0x000fe200078eb8ff */
[----:B------:R-:W-:Y:S01]  /*1830*/  BSSY.RECONVERGENT B3, `(.L_x_99) ;  /* 0x0000036000037945 */ /* 0x000fe20003800200 */
[----:B------:R-:W-:Y:S02]  /*1840*/  IADD3 R21, PT, PT, R21, -0x7f, RZ ;  /* 0xffffff8115157810 */ /* 0x000fe40007ffe0ff */
[----:B------:R-:W-:-:S03]  /*1850*/  IADD3 R24, PT, PT, -R3, R0, RZ ;  /* 0x0000000003187210 */ /* 0x000fc60007ffe1ff */
[----:B------:R-:W-:Y:S01]  /*1860*/  IMAD R0, R21, -0x800000, R20 ;  /* 0xff80000015007824 */ /* 0x000fe200078e0214 */
[----:B------:R-:W0:Y:S01]  /*1870*/  MUFU.RCP R22, R24 ;  /* 0x0000001800167308 */ /* 0x000e220000001000 */
[----:B------:R-:W-:-:S04]  /*1880*/  FADD.FTZ R3, -R24, -RZ ;  /* 0x800000ff18037221 */ /* 0x000fc80000010100 */
        /* <DEDUP_REMOVED lines=10> */
[----:B------:R-:W-:-:S04]  /*1930*/  LOP3.LUT R12, R12, 0xff, RZ, 0xc0, !PT ;  /* 0x000000ff0c0c7812 */ /* 0x000fc800078ec0ff */
[----:B------:R-:W-:-:S04]  /*1940*/  IADD3 R12, PT, PT, R12, R22, RZ ;  /* 0x000000160c0c7210 */ /* 0x000fc80007ffe0ff */
[----:B------:R-:W-:-:S04]  /*1950*/  IADD3 R13, PT, PT, R12, -0x1, RZ ;  /* 0xffffffff0c0d7810 */ /* 0x000fc80007ffe0ff */
        /* <DEDUP_REMOVED lines=10> */
[C---:B------:R-:W-:Y:S02]  /*1a00*/  ISETP.NE.AND P4, PT, R12.reuse, RZ, PT ;  /* 0x000000ff0c00720c */ /* 0x040fe40003f85270 */
[----:B------:R-:W-:Y:S02]  /*1a10*/  ISETP.NE.AND P3, PT, R12, RZ, PT ;  /* 0x000000ff0c00720c */ /* 0x000fe40003f65270 */
[----:B------:R-:W-:Y:S01]  /*1a20*/  LOP3.LUT R21, R13, 0x7fffff, RZ, 0xc0, !PT ;  /* 0x007fffff0d157812 */ /* 0x000fe200078ec0ff */
[CCC-:B------:R-:W-:Y:S01]  /*1a30*/  FFMA.RP R13, R20.reuse, R0.reuse, R23.reuse ;  /* 0x00000000140d7223 */ /* 0x1c0fe20000008017 */
[----:B------:R-:W-:Y:S01]  /*1a40*/  FFMA.RM R0, R20, R0, R23 ;  /* 0x0000000014007223 */ /* 0x000fe20000004017 */
[----:B------:R-:W-:Y:S02]  /*1a50*/  IADD3 R20, PT, PT, R12, 0x20, RZ ;  /* 0x000000200c147810 */ /* 0x000fe40007ffe0ff */
[----:B------:R-:W-:-:S02]  /*1a60*/  LOP3.LUT R21, R21, 0x800000, RZ, 0xfc, !PT ;  /* 0x0080000015157812 */ /* 0x000fc400078efcff */
[----:B------:R-:W-:Y:S02]  /*1a70*/  IADD3 R12, PT, PT, -R12, RZ, RZ ;  /* 0x000000ff0c0c7210 */ /* 0x000fe40007ffe1ff */
[----:B------:R-:W-:Y:S02]  /*1a80*/  SHF.L.U32 R20, R21, R20, RZ ;  /* 0x0000001415147219 */ /* 0x000fe400000006ff */
[----:B------:R-:W-:Y:S02]  /*1a90*/  FSETP.NEU.FTZ.AND P2, PT, R13, R0, PT ;  /* 0x000000000d00720b */ /* 0x000fe40003f5d000 */
[----:B------:R-:W-:Y:S02]  /*1aa0*/  SEL R0, R12, RZ, P4 ;  /* 0x000000ff0c007207 */ /* 0x000fe40002000000 */
[----:B------:R-:W-:Y:S02]  /*1ab0*/  ISETP.NE.AND P3, PT, R20, RZ, P3 ;  /* 0x000000ff1400720c */ /* 0x000fe40001f65270 */
[----:B------:R-:W-:-:S02]  /*1ac0*/  SHF.R.U32.HI R0, RZ, R0, R21 ;  /* 0x00000000ff007219 */ /* 0x000fc40000011615 */
[----:B------:R-:W-:Y:S02]  /*1ad0*/  PLOP3.LUT P2, PT, P2, P3, PT, 0xf8, 0x8f ;  /* 0x00000000008f781c */ /* 0x000fe40001747f70 */
[----:B------:R-:W-:Y:S02]  /*1ae0*/  SHF.R.U32.HI R13, RZ, 0x1, R0 ;  /* 0x00000001ff0d7819 */ /* 0x000fe40000011600 */
[----:B------:R-:W-:-:S04]  /*1af0*/  SEL R12, RZ, 0x1, !P2 ;  /* 0x00000001ff0c7807 */ /* 0x000fc80005000000 */
[----:B------:R-:W-:-:S04]  /*1b00*/  LOP3.LUT R21, R12, 0x1, R13, 0xf8, !PT ;  /* 0x000000010c157812 */ /* 0x000fc800078ef80d */
[----:B------:R-:W-:-:S05]  /*1b10*/  LOP3.LUT R0, R21, R0, RZ, 0xc0, !PT ;  /* 0x0000000015007212 */ /* 0x000fca00078ec0ff */
[----:B------:R-:W-:-:S05]  /*1b20*/  IMAD.IADD R0, R13, 0x1, R0 ;  /* 0x000000010d007824 */ /* 0x000fca00078e0200 */
[----:B------:R-:W-:Y:S01]  /*1b30*/  LOP3.LUT R3, R0, R3, RZ, 0xfc, !PT ;  /* 0x0000000300037212 */ /* 0x000fe200078efcff */
[----:B------:R-:W-:Y:S06]  /*1b40*/  BRA `(.L_x_102) ;  /* 0x0000000000107947 */ /* 0x000fec0003800000 */
.L_x_101:
[----:B------:R-:W-:-:S04]  /*1b50*/  LOP3.LUT R3, R3, 0x80000000, RZ, 0xc0, !PT ;  /* 0x8000000003037812 */ /* 0x000fc800078ec0ff */
[----:B------:R-:W-:Y:S01]  /*1b60*/  LOP3.LUT R3, R3, 0x7f800000, RZ, 0xfc, !PT ;  /* 0x7f80000003037812 */ /* 0x000fe200078efcff */
[----:B------:R-:W-:Y:S06]  /*1b70*/  BRA `(.L_x_102) ;  /* 0x0000000000047947 */ /* 0x000fec0003800000 */
.L_x_100:
[----:B------:R-:W-:-:S07]  /*1b80*/  LEA R3, R22, R3, 0x17 ;  /* 0x0000000316037211 */ /* 0x000fce00078eb8ff */
.L_x_102:
[----:B------:R-:W-:Y:S05]  /*1b90*/  BSYNC.RECONVERGENT B3 ;  /* 0x0000000000037941 */ /* 0x000fea0003800200 */
.L_x_99:
[----:B------:R-:W-:Y:S05]  /*1ba0*/  BRA `(.L_x_103) ;  /* 0x0000000000207947 */ /* 0x000fea0003800000 */
.L_x_98:
[----:B------:R-:W-:-:S04]  /*1bb0*/  LOP3.LUT R0, R0, 0x80000000, R20, 0x48, !PT ;  /* 0x8000000000007812 */ /* 0x000fc800078e4814 */
[----:B------:R-:W-:Y:S01]  /*1bc0*/  LOP3.LUT R3, R0, 0x7f800000, RZ, 0xfc, !PT ;  /* 0x7f80000000037812 */ /* 0x000fe200078efcff */
[----:B------:R-:W-:Y:S06]  /*1bd0*/  BRA `(.L_x_103) ;  /* 0x0000000000147947 */ /* 0x000fec0003800000 */
.L_x_97:
[----:B------:R-:W-:Y:S01]  /*1be0*/  LOP3.LUT R3, R0, 0x80000000, R20, 0x48, !PT ;  /* 0x8000000000037812 */ /* 0x000fe200078e4814 */
[----:B------:R-:W-:Y:S06]  /*1bf0*/  BRA `(.L_x_103) ;  /* 0x00000000000c7947 */ /* 0x000fec0003800000 */
.L_x_96:
[----:B------:R-:W0:Y:S01]  /*1c00*/  MUFU.RSQ R3, -QNAN ;  /* 0xffc0000000037908 */ /* 0x000e220000001400 */
[----:B------:R-:W-:Y:S05]  /*1c10*/  BRA `(.L_x_103) ;  /* 0x0000000000047947 */ /* 0x000fea0003800000 */
.L_x_95:
[----:B------:R-:W-:-:S07]  /*1c20*/  FADD.FTZ R3, R3, R0 ;  /* 0x0000000003037221 */ /* 0x000fce0000010000 */
.L_x_103:
[----:B------:R-:W-:Y:S05]  /*1c30*/  BSYNC.RECONVERGENT B2 ;  /* 0x0000000000027941 */ /* 0x000fea0003800200 */
.L_x_93:
[----:B------:R-:W-:Y:S01]  /*1c40*/  HFMA2 R13, -RZ, RZ, 0, 0 ;  /* 0x00000000ff0d7431 */ /* 0x000fe200000001ff */
[----:B------:R-:W-:Y:S02]  /*1c50*/  MOV R12, R18 ;  /* 0x00000012000c7202 */ /* 0x000fe40000000f00 */
[----:B0-----:R-:W-:Y:S02]  /*1c60*/  MOV R0, R3 ;  /* 0x0000000300007202 */ /* 0x001fe40000000f00 */
[----:B------:R-:W-:Y:S05]  /*1c70*/  RET.REL.NODEC R12 `(_Z15bilateralFilterPhS_iiiff) ;  /* 0xffffffe00ce07950 */ /* 0x000fea0003c3ffff */
.L_x_104:
        /* <DEDUP_REMOVED lines=16> */
.L_x_152:


//--------------------- .text._Z21histogramEqualizationPhS_Pjiii --------------------------
	.section	.text._Z21histogramEqualizationPhS_Pjiii,"ax",@progbits
	.align	128
        .global         _Z21histogramEqualizationPhS_Pjiii
        .type           _Z21histogramEqualizationPhS_Pjiii,@function
        .size           _Z21histogramEqualizationPhS_Pjiii,(.L_x_159 - _Z21histogramEqualizationPhS_Pjiii)
        .other          _Z21histogramEqualizationPhS_Pjiii,@"STO_CUDA_ENTRY STV_DEFAULT"
_Z21histogramEqualizationPhS_Pjiii:
.text._Z21histogramEqualizationPhS_Pjiii:
        /* <DEDUP_REMOVED lines=13> */
[----:B------:R-:W0:Y:S01]  /*00d0*/  LDCU.128 UR8, c[0x0][0x380] ;  /* 0x00007000ff0877ac */ /* 0x000e220008000c00 */
[----:B------:R-:W-:Y:S01]  /*00e0*/  IMAD R0, R3, UR6, R0 ;  /* 0x0000000603007c24 */ /* 0x000fe2000f8e0200 */
[----:B------:R-:W1:Y:S01]  /*00f0*/  LDC.64 R4, c[0x0][0x390] ;  /* 0x0000e400ff047b82 */ /* 0x000e620000000a00 */
[----:B------:R-:W2:Y:S03]  /*0100*/  LDCU.64 UR4, c[0x0][0x358] ;  /* 0x00006b00ff0477ac */ /* 0x000ea60008000a00 */
[----:B------:R-:W-:Y:S01]  /*0110*/  SHF.R.S32.HI R11, RZ, 0x1f, R0 ;  /* 0x0000001fff0b7819 */ /* 0x000fe20000011400 */
[----:B------:R-:W3:Y:S01]  /*0120*/  LDCU UR7, c[0x0][0x3a0] ;  /* 0x00007400ff0777ac */ /* 0x000ee20008000800 */
[----:B0-----:R-:W-:-:S04]  /*0130*/  IADD3 R6, P0, PT, R0, UR8, RZ ;  /* 0x0000000800067c10 */ /* 0x001fc8000ff1e0ff */
[----:B------:R-:W-:-:S06]  /*0140*/  IADD3.X R7, PT, PT, R11, UR9, RZ, P0, !PT ;  /* 0x000000090b077c10 */ /* 0x000fcc00087fe4ff */
[----:B--2---:R-:W1:Y:S01]  /*0150*/  LDG.E.U8 R7, desc[UR4][R6.64] ;  /* 0x0000000406077981 */ /* 0x004e62000c1e1100 */
[----:B------:R-:W0:Y:S03]  /*0160*/  LDC.64 R2, c[0x0][0x390] ;  /* 0x0000e400ff027b82 */ /* 0x000e260000000a00 */
[----:B0-----:R-:W3:Y:S01]  /*0170*/  LDG.E R2, desc[UR4][R2.64] ;  /* 0x0000000402027981 */ /* 0x001ee2000c1e1900 */
[----:B-1----:R-:W-:-:S06]  /*0180*/  IMAD.WIDE.U32 R4, R7, 0x4, R4 ;  /* 0x0000000407047825 */ /* 0x002fcc00078e0004 */
[----:B------:R-:W2:Y:S01]  /*0190*/  LDG.E R5, desc[UR4][R4.64] ;  /* 0x0000000404057981 */ /* 0x000ea2000c1e1900 */
[----:B------:R-:W-:Y:S01]  /*01a0*/  IMAD.MOV.U32 R6, RZ, RZ, RZ ;  /* 0x000000ffff067224 */ /* 0x000fe200078e00ff */
[----:B---3--:R-:W-:-:S04]  /*01b0*/  IADD3 R9, PT, PT, -R2, UR7, RZ ;  /* 0x0000000702097c10 */ /* 0x008fc8000fffe1ff */
[----:B------:R-:W0:Y:S01]  /*01c0*/  I2F.U32.RP R8, R9 ;  /* 0x0000000900087306 */ /* 0x000e220000209000 */
[----:B------:R-:W-:Y:S01]  /*01d0*/  IMAD.MOV R3, RZ, RZ, -R9 ;  /* 0x000000ffff037224 */ /* 0x000fe200078e0a09 */
[----:B------:R-:W-:-:S06]  /*01e0*/  ISETP.NE.U32.AND P0, PT, R9, RZ, PT ;  /* 0x000000ff0900720c */ /* 0x000fcc0003f05070 */
[----:B0-----:R-:W0:Y:S02]  /*01f0*/  MUFU.RCP R8, R8 ;  /* 0x0000000800087308 */ /* 0x001e240000001000 */
[----:B0-----:R-:W-:-:S06]  /*0200*/  VIADD R10, R8, 0xffffffe ;  /* 0x0ffffffe080a7836 */ /* 0x001fcc0000000000 */
[----:B------:R-:W0:Y:S02]  /*0210*/  F2I.FTZ.U32.TRUNC.NTZ R7, R10 ;  /* 0x0000000a00077305 */ /* 0x000e24000021f000 */
[----:B0-----:R-:W-:-:S04]  /*0220*/  IMAD R3, R3, R7, RZ ;  /* 0x0000000703037224 */ /* 0x001fc800078e02ff */
[----:B------:R-:W-:Y:S01]  /*0230*/  IMAD.HI.U32 R7, R7, R3, R6 ;  /* 0x0000000307077227 */ /* 0x000fe200078e0006 */
[----:B--2---:R-:W-:-:S05]  /*0240*/  IADD3 R2, PT, PT, -R2, R5, RZ ;  /* 0x0000000502027210 */ /* 0x004fca0007ffe1ff */
[----:B------:R-:W-:-:S04]  /*0250*/  IMAD R2, R2, 0xff, RZ ;  /* 0x000000ff02027824 */ /* 0x000fc800078e02ff */
[----:B------:R-:W-:-:S04]  /*0260*/  IMAD.HI.U32 R7, R7, R2, RZ ;  /* 0x0000000207077227 */ /* 0x000fc800078e00ff */
[----:B------:R-:W-:-:S04]  /*0270*/  IMAD.MOV R3, RZ, RZ, -R7 ;  /* 0x000000ffff037224 */ /* 0x000fc800078e0a07 */
[----:B------:R-:W-:-:S05]  /*0280*/  IMAD R2, R9, R3, R2 ;  /* 0x0000000309027224 */ /* 0x000fca00078e0202 */
[----:B------:R-:W-:-:S13]  /*0290*/  ISETP.GE.U32.AND P1, PT, R2, R9, PT ;  /* 0x000000090200720c */ /* 0x000fda0003f26070 */
[----:B------:R-:W-:Y:S01]  /*02a0*/  @P1 IADD3 R2, PT, PT, -R9, R2, RZ ;  /* 0x0000000209021210 */ /* 0x000fe20007ffe1ff */
[----:B------:R-:W-:-:S03]  /*02b0*/  @P1 VIADD R7, R7, 0x1 ;  /* 0x0000000107071836 */ /* 0x000fc60000000000 */
[----:B------:R-:W-:Y:S02]  /*02c0*/  ISETP.GE.U32.AND P2, PT, R2, R9, PT ;  /* 0x000000090200720c */ /* 0x000fe40003f46070 */
[----:B------:R-:W-:-:S04]  /*02d0*/  IADD3 R2, P1, PT, R0, UR10, RZ ;  /* 0x0000000a00027c10 */ /* 0x000fc8000ff3e0ff */
[----:B------:R-:W-:-:S07]  /*02e0*/  IADD3.X R3, PT, PT, R11, UR11, RZ, P1, !PT ;  /* 0x0000000b0b037c10 */ /* 0x000fce0008ffe4ff */
[----:B------:R-:W-:Y:S02]  /*02f0*/  @P2 IADD3 R7, PT, PT, R7, 0x1, RZ ;  /* 0x0000000107072810 */ /* 0x000fe40007ffe0ff */
[----:B------:R-:W-:-:S04]  /*0300*/  @!P0 LOP3.LUT R7, RZ, R9, RZ, 0x33, !PT ;  /* 0x00000009ff078212 */ /* 0x000fc800078e33ff */
[----:B------:R-:W-:-:S05]  /*0310*/  VIMNMX.RELU R7, PT, PT, R7, 0xff, PT ;  /* 0x000000ff07077848 */ /* 0x000fca0003fe1100 */
[----:B------:R-:W-:Y:S01]  /*0320*/  STG.E.U8 desc[UR4][R2.64], R7 ;  /* 0x0000000702007986 */ /* 0x000fe2000c101104 */
[----:B------:R-:W-:Y:S05]  /*0330*/  EXIT ;  /* 0x000000000000794d */ /* 0x000fea0003800000 */
.L_x_105:
        /* <DEDUP_REMOVED lines=12> */
.L_x_159:


//--------------------- .text._Z22computeHistogramSharedPhPjii --------------------------
	.section	.text._Z22computeHistogramSharedPhPjii,"ax",@progbits
	.align	128
        .global         _Z22computeHistogramSharedPhPjii
        .type           _Z22computeHistogramSharedPhPjii,@function
        .size           _Z22computeHistogramSharedPhPjii,(.L_x_160 - _Z22computeHistogramSharedPhPjii)
        .other          _Z22computeHistogramSharedPhPjii,@"STO_CUDA_ENTRY STV_DEFAULT"
_Z22computeHistogramSharedPhPjii:
.text._Z22computeHistogramSharedPhPjii:
[----:B------:R-:W-:Y:S01]  /*0000*/  LDC R1, c[0x0][0x37c] ;  /* 0x0000df00ff017b82 */ /* 0x000fe20000000800 */
[----:B------:R-:W0:Y:S01]  /*0010*/  S2R R7, SR_TID.Y ;  /* 0x0000000000077919 */ /* 0x000e220000002200 */
[----:B------:R-:W1:Y:S06]  /*0020*/  LDCU UR6, c[0x0][0x360] ;  /* 0x00006c00ff0677ac */ /* 0x000e6c0008000800 */
[----:B------:R-:W1:Y:S01]  /*0030*/  LDC R2, c[0x0][0x364] ;  /* 0x0000d900ff027b82 */ /* 0x000e620000000800 */
[----:B------:R-:W-:Y:S01]  /*0040*/  BSSY.RECONVERGENT B0, `(.L_x_106) ;  /* 0x0000043000007945 */ /* 0x000fe20003800200 */
[----:B------:R-:W0:Y:S01]  /*0050*/  S2R R4, SR_TID.X ;  /* 0x0000000000047919 */ /* 0x000e220000002100 */
[----:B-1----:R-:W-:-:S02]  /*0060*/  IMAD R0, R2, UR6, RZ ;  /* 0x0000000602007c24 */ /* 0x002fc4000f8e02ff */
[----:B0-----:R-:W-:-:S05]  /*0070*/  IMAD R3, R7, UR6, R4 ;  /* 0x0000000607037c24 */ /* 0x001fca000f8e0204 */
[----:B------:R-:W-:-:S13]  /*0080*/  ISETP.GT.U32.AND P0, PT, R3, 0xff, PT ;  /* 0x000000ff0300780c */ /* 0x000fda0003f04070 */
[----:B------:R-:W-:Y:S05]  /*0090*/  @P0 BRA `(.L_x_107) ;  /* 0x0000000000f40947 */ /* 0x000fea0003800000 */
[----:B------:R-:W0:Y:S01]  /*00a0*/  I2F.U32.RP R12, R0 ;  /* 0x00000000000c7306 */ /* 0x000e220000209000 */
[C---:B------:R-:W-:Y:S01]  /*00b0*/  IMAD.IADD R6, R0.reuse, 0x1, R3 ;  /* 0x0000000100067824 */ /* 0x040fe200078e0203 */
[----:B------:R-:W-:Y:S01]  /*00c0*/  ISETP.NE.U32.AND P2, PT, R0, RZ, PT ;  /* 0x000000ff0000720c */ /* 0x000fe20003f45070 */
[----:B------:R-:W-:Y:S01]  /*00d0*/  IMAD.MOV R13, RZ, RZ, -R0 ;  /* 0x000000ffff0d7224 */ /* 0x000fe200078e0a00 */
[----:B------:R-:W-:Y:S02]  /*00e0*/  BSSY.RECONVERGENT B1, `(.L_x_108) ;  /* 0x0000028000017945 */ /* 0x000fe40003800200 */
[C---:B------:R-:W-:Y:S02]  /*00f0*/  ISETP.GE.U32.AND P0, PT, R6.reuse, 0x100, PT ;  /* 0x000001000600780c */ /* 0x040fe40003f06070 */
[----:B------:R-:W-:Y:S02]  /*0100*/  VIMNMX.U32 R11, PT, PT, R6, 0x100, !PT ;  /* 0x00000100060b7848 */ /* 0x000fe40007fe0000 */
[----:B------:R-:W-:-:S04]  /*0110*/  SEL R10, RZ, 0x1, P0 ;  /* 0x00000001ff0a7807 */ /* 0x000fc80000000000 */
[----:B------:R-:W-:Y:S01]  /*0120*/  IADD3 R11, PT, PT, R11, -R6, -R10 ;  /* 0x800000060b0b7210 */ /* 0x000fe20007ffe80a */
[----:B0-----:R-:W0:Y:S02]  /*0130*/  MUFU.RCP R12, R12 ;  /* 0x0000000c000c7308 */ /* 0x001e240000001000 */
[----:B0-----:R-:W-:-:S06]  /*0140*/  VIADD R8, R12, 0xffffffe ;  /* 0x0ffffffe0c087836 */ /* 0x001fcc0000000000 */
[----:B------:R0:W1:Y:S02]  /*0150*/  F2I.FTZ.U32.TRUNC.NTZ R9, R8 ;  /* 0x0000000800097305 */ /* 0x000064000021f000 */
[----:B0-----:R-:W-:Y:S02]  /*0160*/  HFMA2 R8, -RZ, RZ, 0, 0 ;  /* 0x00000000ff087431 */ /* 0x001fe400000001ff */
[----:B-1----:R-:W-:-:S04]  /*0170*/  IMAD R13, R13, R9, RZ ;  /* 0x000000090d0d7224 */ /* 0x002fc800078e02ff */
[----:B------:R-:W-:-:S06]  /*0180*/  IMAD.HI.U32 R12, R9, R13, R8 ;  /* 0x0000000d090c7227 */ /* 0x000fcc00078e0008 */
[----:B------:R-:W-:-:S04]  /*0190*/  IMAD.HI.U32 R9, R12, R11, RZ ;  /* 0x0000000b0c097227 */ /* 0x000fc800078e00ff */
[----:B------:R-:W-:-:S04]  /*01a0*/  IMAD.MOV R6, RZ, RZ, -R9 ;  /* 0x000000ffff067224 */ /* 0x000fc800078e0a09 */
[----:B------:R-:W-:-:S05]  /*01b0*/  IMAD R11, R0, R6, R11 ;  /* 0x00000006000b7224 */ /* 0x000fca00078e020b */
[----:B------:R-:W-:-:S13]  /*01c0*/  ISETP.GE.U32.AND P0, PT, R11, R0, PT ;  /* 0x000000000b00720c */ /* 0x000fda0003f06070 */
[----:B------:R-:W-:Y:S02]  /*01d0*/  @P0 IMAD.IADD R11, R11, 0x1, -R0 ;  /* 0x000000010b0b0824 */ /* 0x000fe400078e0a00 */
[----:B------:R-:W-:-:S03]  /*01e0*/  @P0 VIADD R9, R9, 0x1 ;  /* 0x0000000109090836 */ /* 0x000fc60000000000 */
[----:B------:R-:W-:-:S13]  /*01f0*/  ISETP.GE.U32.AND P1, PT, R11, R0, PT ;  /* 0x000000000b00720c */ /* 0x000fda0003f26070 */
[----:B------:R-:W-:Y:S02]  /*0200*/  @P1 IADD3 R9, PT, PT, R9, 0x1, RZ ;  /* 0x0000000109091810 */ /* 0x000fe40007ffe0ff */
[----:B------:R-:W-:-:S05]  /*0210*/  @!P2 LOP3.LUT R9, RZ, R0, RZ, 0x33, !PT ;  /* 0x00000000ff09a212 */ /* 0x000fca00078e33ff */
[----:B------:R-:W-:Y:S02]  /*0220*/  IMAD.IADD R6, R10, 0x1, R9 ;  /* 0x000000010a067824 */ /* 0x000fe400078e0209 */
[----:B------:R-:W-:-:S03]  /*0230*/  IMAD.MOV.U32 R9, RZ, RZ, R3 ;  /* 0x000000ffff097224 */ /* 0x000fc600078e0003 */
[C---:B------:R-:W-:Y:S02]  /*0240*/  LOP3.LUT R8, R6.reuse, 0x3, RZ, 0xc0, !PT ;  /* 0x0000000306087812 */ /* 0x040fe400078ec0ff */
[----:B------:R-:W-:Y:S02]  /*0250*/  ISETP.GE.U32.AND P1, PT, R6, 0x3, PT ;  /* 0x000000030600780c */ /* 0x000fe40003f26070 */
[----:B------:R-:W-:-:S13]  /*0260*/  ISETP.NE.AND P0, PT, R8, 0x3, PT ;  /* 0x000000030800780c */ /* 0x000fda0003f05270 */
[----:B------:R-:W-:Y:S05]  /*0270*/  @!P0 BRA `(.L_x_109) ;  /* 0x0000000000388947 */ /* 0x000fea0003800000 */
[----:B------:R-:W0:Y:S01]  /*0280*/  S2UR UR5, SR_CgaCtaId ;  /* 0x00000000000579c3 */ /* 0x000e220000008800 */
[----:B------:R-:W-:Y:S01]  /*0290*/  VIADD R6, R6, 0x1 ;  /* 0x0000000106067836 */ /* 0x000fe20000000000 */
[----:B------:R-:W-:-:S04]  /*02a0*/  UMOV UR4, 0x400 ;  /* 0x0000040000047882 */ /* 0x000fc80000000000 */
[----:B------:R-:W-:-:S05]  /*02b0*/  LOP3.LUT R6, R6, 0x3, RZ, 0xc0, !PT ;  /* 0x0000000306067812 */ /* 0x000fca00078ec0ff */
[C---:B------:R-:W-:Y:S01]  /*02c0*/  IMAD R9, R6.reuse, R2, R7 ;  /* 0x0000000206097224 */ /* 0x040fe200078e0207 */
[----:B------:R-:W-:-:S03]  /*02d0*/  IADD3 R6, PT, PT, -R6, RZ, RZ ;  /* 0x000000ff06067210 */ /* 0x000fc60007ffe1ff */
[----:B------:R-:W-:Y:S01]  /*02e0*/  IMAD R9, R9, UR6, R4 ;  /* 0x0000000609097c24 */ /* 0x000fe2000f8e0204 */
[----:B0-----:R-:W-:-:S06]  /*02f0*/  ULEA UR4, UR5, UR4, 0x18 ;  /* 0x0000000405047291 */ /* 0x001fcc000f8ec0ff */
[----:B------:R-:W-:-:S07]  /*0300*/  LEA R11, R3, UR4, 0x2 ;  /* 0x00000004030b7c11 */ /* 0x000fce000f8e10ff */
.L_x_110:
[----:B------:R-:W-:Y:S01]  /*0310*/  VIADD R6, R6, 0x1 ;  /* 0x0000000106067836 */ /* 0x000fe20000000000 */
[----:B------:R0:W-:Y:S04]  /*0320*/  STS [R11], RZ ;  /* 0x000000ff0b007388 */ /* 0x0001e80000000800 */
[----:B------:R-:W-:Y:S01]  /*0330*/  ISETP.NE.AND P0, PT, R6, RZ, PT ;  /* 0x000000ff0600720c */ /* 0x000fe20003f05270 */
[----:B0-----:R-:W-:-:S12]  /*0340*/  IMAD R11, R0, 0x4, R11 ;  /* 0x00000004000b7824 */ /* 0x001fd800078e020b */
[----:B------:R-:W-:Y:S05]  /*0350*/  @P0 BRA `(.L_x_110) ;  /* 0xfffffffc00ec0947 */ /* 0x000fea000383ffff */
.L_x_109:
[----:B------:R-:W-:Y:S05]  /*0360*/  BSYNC.RECONVERGENT B1 ;  /* 0x0000000000017941 */ /* 0x000fea0003800200 */
.L_x_108:
[----:B------:R-:W-:Y:S05]  /*0370*/  @!P1 BRA `(.L_x_107) ;  /* 0x00000000003c9947 */ /* 0x000fea0003800000 */
[----:B------:R-:W0:Y:S01]  /*0380*/  S2UR UR5, SR_CgaCtaId ;  /* 0x00000000000579c3 */ /* 0x000e220000008800 */
[----:B------:R-:W-:Y:S02]  /*0390*/  UMOV UR4, 0x400 ;  /* 0x0000040000047882 */ /* 0x000fe40000000000 */
[----:B0-----:R-:W-:-:S06]  /*03a0*/  ULEA UR4, UR5, UR4, 0x18 ;  /* 0x0000000405047291 */ /* 0x001fcc000f8ec0ff */
[----:B------:R-:W-:-:S07]  /*03b0*/  LEA R11, R9, UR4, 0x2 ;  /* 0x00000004090b7c11 */ /* 0x000fce000f8e10ff */
.L_x_111:
[C-C-:B-1----:R-:W-:Y:S01]  /*03c0*/  IMAD R6, R0.reuse, 0x4, R11.reuse ;  /* 0x0000000400067824 */ /* 0x142fe200078e020b */
[C---:B------:R-:W-:Y:S01]  /*03d0*/  LEA R8, R0.reuse, R11, 0x3 ;  /* 0x0000000b00087211 */ /* 0x040fe200078e18ff */
[C---:B------:R-:W-:Y:S01]  /*03e0*/  IMAD R10, R0.reuse, 0xc, R11 ;  /* 0x0000000c000a7824 */ /* 0x040fe200078e020b */
[----:B------:R0:W-:Y:S01]  /*03f0*/  STS [R11], RZ ;  /* 0x000000ff0b007388 */ /* 0x0001e20000000800 */
[----:B------:R-:W-:-:S03]  /*0400*/  IMAD R9, R0, 0x4, R9 ;  /* 0x0000000400097824 */ /* 0x000fc600078e0209 */
[----:B------:R1:W-:Y:S02]  /*0410*/  STS [R6], RZ ;  /* 0x000000ff06007388 */ /* 0x0003e40000000800 */
[----:B------:R-:W-:Y:S02]  /*0420*/  ISETP.GE.U32.AND P0, PT, R9, 0x100, PT ;  /* 0x000001000900780c */ /* 0x000fe40003f06070 */
[----:B------:R1:W-:Y:S01]  /*0430*/  STS [R8], RZ ;  /* 0x000000ff08007388 */ /* 0x0003e20000000800 */
[----:B0-----:R-:W-:-:S03]  /*0440*/  IMAD R11, R0, 0x10, R11 ;  /* 0x00000010000b7824 */ /* 0x001fc600078e020b */
[----:B------:R1:W-:Y:S07]  /*0450*/  STS [R10], RZ ;  /* 0x000000ff0a007388 */ /* 0x0003ee0000000800 */
[----:B------:R-:W-:Y:S05]  /*0460*/  @!P0 BRA `(.L_x_111) ;  /* 0xfffffffc00d48947 */ /* 0x000fea000383ffff */
.L_x_107:
[----:B------:R-:W-:Y:S05]  /*0470*/  BSYNC.RECONVERGENT B0 ;  /* 0x0000000000007941 */ /* 0x000fea0003800200 */
.L_x_106:
[----:B------:R-:W1:Y:S01]  /*0480*/  S2R R11, SR_CTAID.X ;  /* 0x00000000000b7919 */ /* 0x000e620000002500 */
[----:B------:R-:W0:Y:S01]  /*0490*/  S2UR UR4, SR_CTAID.Y ;  /* 0x00000000000479c3 */ /* 0x000e220000002600 */
[----:B------:R-:W2:Y:S01]  /*04a0*/  LDCU.64 UR10, c[0x0][0x390] ;  /* 0x00007200ff0a77ac */ /* 0x000ea20008000a00 */
[----:B------:R-:W-:Y:S06]  /*04b0*/  BSSY.RECONVERGENT B0, `(.L_x_112) ;  /* 0x0000013000007945 */ /* 0x000fec0003800200 */
[----:B------:R-:W-:Y:S01]  /*04c0*/  BAR.SYNC.DEFER_BLOCKING 0x0 ;  /* 0x0000000000007b1d */ /* 0x000fe20000010000 */
[----:B------:R-:W-:-:S05]  /*04d0*/  ISETP.GT.U32.AND P1, PT, R3, 0xff, PT ;  /* 0x000000ff0300780c */ /* 0x000fca0003f24070 */
[----:B------:R-:W3:Y:S01]  /*04e0*/  LDCU.64 UR8, c[0x0][0x358] ;  /* 0x00006b00ff0877ac */ /* 0x000ee20008000a00 */
[----:B0-----:R-:W-:-:S05]  /*04f0*/  IMAD R9, R2, UR4, R7 ;  /* 0x0000000402097c24 */ /* 0x001fca000f8e0207 */
[----:B--2---:R-:W-:Y:S01]  /*0500*/  ISETP.GE.AND P0, PT, R9, UR11, PT ;  /* 0x0000000b09007c0c */ /* 0x004fe2000bf06270 */
[----:B-1----:R-:W-:-:S05]  /*0510*/  IMAD R6, R11, UR6, R4 ;  /* 0x000000060b067c24 */ /* 0x002fca000f8e0204 */
[----:B------:R-:W-:-:S13]  /*0520*/  ISETP.GE.OR P0, PT, R6, UR10, P0 ;  /* 0x0000000a06007c0c */ /* 0x000fda0008706670 */
[----:B---3--:R-:W-:Y:S05]  /*0530*/  @P0 BRA `(.L_x_113) ;  /* 0x0000000000280947 */ /* 0x008fea0003800000 */
[----:B------:R-:W0:Y:S01]  /*0540*/  LDCU.64 UR4, c[0x0][0x380] ;  /* 0x00007000ff0477ac */ /* 0x000e220008000a00 */
[----:B------:R-:W-:-:S05]  /*0550*/  IMAD R6, R9, UR10, R6 ;  /* 0x0000000a09067c24 */ /* 0x000fca000f8e0206 */
[----:B0-----:R-:W-:-:S04]  /*0560*/  IADD3 R8, P0, PT, R6, UR4, RZ ;  /* 0x0000000406087c10 */ /* 0x001fc8000ff1e0ff */
[----:B------:R-:W-:-:S05]  /*0570*/  LEA.HI.X.SX32 R9, R6, UR5, 0x1, P0 ;  /* 0x0000000506097c11 */ /* 0x000fca00080f0eff */
[----:B------:R-:W2:Y:S01]  /*0580*/  LDG.E.U8 R8, desc[UR8][R8.64] ;  /* 0x0000000808087981 */ /* 0x000ea2000c1e1100 */
[----:B------:R-:W0:Y:S01]  /*0590*/  S2UR UR5, SR_CgaCtaId ;  /* 0x00000000000579c3 */ /* 0x000e220000008800 */
[----:B------:R-:W-:Y:S02]  /*05a0*/  UMOV UR4, 0x400 ;  /* 0x0000040000047882 */ /* 0x000fe40000000000 */
[----:B0-----:R-:W-:-:S06]  /*05b0*/  ULEA UR4, UR5, UR4, 0x18 ;  /* 0x0000000405047291 */ /* 0x001fcc000f8ec0ff */
[----:B--2---:R-:W-:-:S05]  /*05c0*/  LEA R6, R8, UR4, 0x2 ;  /* 0x0000000408067c11 */ /* 0x004fca000f8e10ff */
[----:B------:R0:W-:Y:S02]  /*05d0*/  ATOMS.POPC.INC.32 RZ, [R6+URZ] ;  /* 0x0000000006ff7f8c */ /* 0x0001e4000d8000ff */
.L_x_113:
[----:B------:R-:W-:Y:S05]  /*05e0*/  BSYNC.RECONVERGENT B0 ;  /* 0x0000000000007941 */ /* 0x000fea0003800200 */
.L_x_112:
[----:B------:R-:W-:Y:S06]  /*05f0*/  BAR.SYNC.DEFER_BLOCKING 0x0 ;  /* 0x0000000000007b1d */ /* 0x000fec0000010000 */
[----:B------:R-:W-:Y:S05]  /*0600*/  @P1 EXIT ;  /* 0x000000000000194d */ /* 0x000fea0003800000 */
[----:B------:R-:W1:Y:S01]  /*0610*/  I2F.U32.RP R12, R0 ;  /* 0x00000000000c7306 */ /* 0x000e620000209000 */
[C---:B0-----:R-:W-:Y:S01]  /*0620*/  IMAD.IADD R6, R0.reuse, 0x1, R3 ;  /* 0x0000000100067824 */ /* 0x041fe200078e0203 */
[----:B------:R-:W-:Y:S01]  /*0630*/  IADD3 R13, PT, PT, RZ, -R0, RZ ;  /* 0x80000000ff0d7210 */ /* 0x000fe20007ffe0ff */
[----:B------:R-:W-:Y:S01]  /*0640*/  BSSY.RECONVERGENT B0, `(.L_x_114) ;  /* 0x0000035000007945 */ /* 0x000fe20003800200 */
[----:B------:R-:W-:Y:S02]  /*0650*/  ISETP.NE.U32.AND P2, PT, R0, RZ, PT ;  /* 0x000000ff0000720c */ /* 0x000fe40003f45070 */
[C---:B------:R-:W-:Y:S02]  /*0660*/  ISETP.GE.U32.AND P0, PT, R6.reuse, 0x100, PT ;  /* 0x000001000600780c */ /* 0x040fe40003f06070 */
[----:B------:R-:W-:Y:S02]  /*0670*/  VIMNMX.U32 R11, PT, PT, R6, 0x100, !PT ;  /* 0x00000100060b7848 */ /* 0x000fe40007fe0000 */
[----:B------:R-:W-:-:S04]  /*0680*/  SEL R10, RZ, 0x1, P0 ;  /* 0x00000001ff0a7807 */ /* 0x000fc80000000000 */
[----:B------:R-:W-:Y:S01]  /*0690*/  IADD3 R11, PT, PT, R11, -R6, -R10 ;  /* 0x800000060b0b7210 */ /* 0x000fe20007ffe80a */
[----:B-1----:R-:W0:Y:S02]  /*06a0*/  MUFU.RCP R12, R12 ;  /* 0x0000000c000c7308 */ /* 0x002e240000001000 */
[----:B0-----:R-:W-:-:S06]  /*06b0*/  VIADD R8, R12, 0xffffffe ;  /* 0x0ffffffe0c087836 */ /* 0x001fcc0000000000 */
[----:B------:R0:W1:Y:S02]  /*06c0*/  F2I.FTZ.U32.TRUNC.NTZ R9, R8 ;  /* 0x0000000800097305 */ /* 0x000064000021f000 */
[----:B0-----:R-:W-:Y:S02]  /*06d0*/  IMAD.MOV.U32 R8, RZ, RZ, RZ ;  /* 0x000000ffff087224 */ /* 0x001fe400078e00ff */
[----:B-1----:R-:W-:-:S04]  /*06e0*/  IMAD R13, R13, R9, RZ ;  /* 0x000000090d0d7224 */ /* 0x002fc800078e02ff */
[----:B------:R-:W-:-:S06]  /*06f0*/  IMAD.HI.U32 R12, R9, R13, R8 ;  /* 0x0000000d090c7227 */ /* 0x000fcc00078e0008 */
[----:B------:R-:W-:-:S04]  /*0700*/  IMAD.HI.U32 R9, R12, R11, RZ ;  /* 0x0000000b0c097227 */ /* 0x000fc800078e00ff */
[----:B------:R-:W-:-:S04]  /*0710*/  IMAD.MOV R6, RZ, RZ, -R9 ;  /* 0x000000ffff067224 */ /* 0x000fc800078e0a09 */
[----:B------:R-:W-:-:S05]  /*0720*/  IMAD R11, R0, R6, R11 ;  /* 0x00000006000b7224 */ /* 0x000fca00078e020b */
[----:B------:R-:W-:-:S13]  /*0730*/  ISETP.GE.U32.AND P0, PT, R11, R0, PT ;  /* 0x000000000b00720c */ /* 0x000fda0003f06070 */
[----:B------:R-:W-:Y:S01]  /*0740*/  @P0 IADD3 R11, PT, PT, -R0, R11, RZ ;  /* 0x0000000b000b0210 */ /* 0x000fe20007ffe1ff */
[----:B------:R-:W-:-:S03]  /*0750*/  @P0 VIADD R9, R9, 0x1 ;  /* 0x0000000109090836 */ /* 0x000fc60000000000 */
[----:B------:R-:W-:-:S13]  /*0760*/  ISETP.GE.U32.AND P1, PT, R11, R0, PT ;  /* 0x000000000b00720c */ /* 0x000fda0003f26070 */
[----:B------:R-:W-:Y:S01]  /*0770*/  @P1 VIADD R9, R9, 0x1 ;  /* 0x0000000109091836 */ /* 0x000fe20000000000 */
[----:B------:R-:W-:-:S04]  /*0780*/  @!P2 LOP3.LUT R9, RZ, R0, RZ, 0x33, !PT ;  /* 0x00000000ff09a212 */ /* 0x000fc800078e33ff */
[----:B------:R-:W-:-:S04]  /*0790*/  IADD3 R12, PT, PT, R10, R9, RZ ;  /* 0x000000090a0c7210 */ /* 0x000fc80007ffe0ff */
[----:B------:R-:W-:-:S04]  /*07a0*/  LOP3.LUT R6, R12, 0x3, RZ, 0xc0, !PT ;  /* 0x000000030c067812 */ /* 0x000fc800078ec0ff */
[----:B------:R-:W-:-:S13]  /*07b0*/  ISETP.NE.AND P0, PT, R6, 0x3, PT ;  /* 0x000000030600780c */ /* 0x000fda0003f05270 */
[----:B------:R-:W-:Y:S05]  /*07c0*/  @!P0 BRA `(.L_x_115) ;  /* 0x0000000000708947 */ /* 0x000fea0003800000 */
[----:B------:R-:W0:Y:S01]  /*07d0*/  S2UR UR5, SR_CgaCtaId ;  /* 0x00000000000579c3 */ /* 0x000e220000008800 */
[----:B------:R-:W1:Y:S01]  /*07e0*/  LDCU.64 UR10, c[0x0][0x388] ;  /* 0x00007100ff0a77ac */ /* 0x000e620008000a00 */
[----:B------:R-:W-:Y:S02]  /*07f0*/  VIADD R6, R12, 0x1 ;  /* 0x000000010c067836 */ /* 0x000fe40000000000 */
[----:B------:R-:W-:Y:S01]  /*0800*/  IMAD.MOV.U32 R5, RZ, RZ, RZ ;  /* 0x000000ffff057224 */ /* 0x000fe200078e00ff */
[----:B------:R-:W-:Y:S02]  /*0810*/  UMOV UR4, 0x400 ;  /* 0x0000040000047882 */ /* 0x000fe40000000000 */
[----:B------:R-:W-:Y:S01]  /*0820*/  LOP3.LUT R6, R6, 0x3, RZ, 0xc0, !PT ;  /* 0x0000000306067812 */ /* 0x000fe200078ec0ff */
[----:B------:R-:W-:-:S04]  /*0830*/  IMAD.WIDE.U32 R8, R7, UR6, R4 ;  /* 0x0000000607087c25 */ /* 0x000fc8000f8e0004 */
[C---:B------:R-:W-:Y:S01]  /*0840*/  IMAD R7, R6.reuse, R2, R7 ;  /* 0x0000000206077224 */ /* 0x040fe200078e0207 */
[----:B------:R-:W-:Y:S02]  /*0850*/  IADD3 R2, PT, PT, -R6, RZ, RZ ;  /* 0x000000ff06027210 */ /* 0x000fe40007ffe1ff */
[----:B-1----:R-:W-:Y:S01]  /*0860*/  LEA R10, P0, R8, UR10, 0x2 ;  /* 0x0000000a080a7c11 */ /* 0x002fe2000f8010ff */
[----:B0-----:R-:W-:-:S06]  /*0870*/  ULEA UR4, UR5, UR4, 0x18 ;  /* 0x0000000405047291 */ /* 0x001fcc000f8ec0ff */
[----:B------:R-:W-:Y:S01]  /*0880*/  LEA R11, R3, UR4, 0x2 ;  /* 0x00000004030b7c11 */ /* 0x000fe2000f8e10ff */
[----:B------:R-:W-:Y:S01]  /*0890*/  IMAD R3, R7, UR6, R4 ;  /* 0x0000000607037c24 */ /* 0x000fe2000f8e0204 */
[----:B------:R-:W-:-:S07]  /*08a0*/  LEA.HI.X R7, R8, UR11, R9, 0x2, P0 ;  /* 0x0000000b08077c11 */ /* 0x000fce00080f1409 */
.L_x_118:
[----:B------:R-:W0:Y:S01]  /*08b0*/  LDS R9, [R11] ;  /* 0x000000000b097984 */ /* 0x000e220000000800 */
[----:B------:R-:W-:Y:S01]  /*08c0*/  IMAD.MOV.U32 R6, RZ, RZ, R10 ;  /* 0x000000ffff067224 */ /* 0x000fe200078e000a */
[----:B------:R-:W-:Y:S01]  /*08d0*/  BSSY.RECONVERGENT B1, `(.L_x_116) ;  /* 0x0000008000017945 */ /* 0x000fe20003800200 */
[----:B------:R-:W-:Y:S02]  /*08e0*/  VIADD R2, R2, 0x1 ;  /* 0x0000000102027836 */ /* 0x000fe40000000000 */
[----:B------:R-:W-:-:S03]  /*08f0*/  IMAD.WIDE.U32 R4, R0, 0x4, R6 ;  /* 0x0000000400047825 */ /* 0x000fc600078e0006 */
[----:B------:R-:W-:Y:S02]  /*0900*/  ISETP.NE.AND P1, PT, R2, RZ, PT ;  /* 0x000000ff0200720c */ /* 0x000fe40003f25270 */
[----:B------:R-:W-:Y:S02]  /*0910*/  MOV R10, R4 ;  /* 0x00000004000a7202 */ /* 0x000fe40000000f00 */
[----:B0-----:R-:W-:-:S13]  /*0920*/  ISETP.NE.AND P0, PT, R9, RZ, PT ;  /* 0x000000ff0900720c */ /* 0x001fda0003f05270 */
[----:B------:R-:W-:Y:S05]  /*0930*/  @!P0 BRA `(.L_x_117) ;  /* 0x0000000000048947 */ /* 0x000fea0003800000 */
[----:B------:R0:W-:Y:S02]  /*0940*/  REDG.E.ADD.STRONG.GPU desc[UR8][R6.64], R9 ;  /* 0x000000090600798e */ /* 0x0001e4000c12e108 */
.L_x_117:
[----:B------:R-:W-:Y:S05]  /*0950*/  BSYNC.RECONVERGENT B1 ;  /* 0x0000000000017941 */ /* 0x000fea0003800200 */
.L_x_116:
[----:B0-----:R-:W-:Y:S02]  /*0960*/  IMAD.MOV.U32 R7, RZ, RZ, R5 ;  /* 0x000000ffff077224 */ /* 0x001fe400078e0005 */
[----:B------:R-:W-:Y:S01]  /*0970*/  IMAD R11, R0, 0x4, R11 ;  /* 0x00000004000b7824 */ /* 0x000fe200078e020b */
[----:B------:R-:W-:Y:S06]  /*0980*/  @P1 BRA `(.L_x_118) ;  /* 0xfffffffc00c81947 */ /* 0x000fec000383ffff */
.L_x_115:
[----:B------:R-:W-:Y:S05]  /*0990*/  BSYNC.RECONVERGENT B0 ;  /* 0x0000000000007941 */ /* 0x000fea0003800200 */
.L_x_114:
[----:B------:R-:W-:-:S13]  /*09a0*/  ISETP.GE.U32.AND P0, PT, R12, 0x3, PT ;  /* 0x000000030c00780c */ /* 0x000fda0003f06070 */
[----:B------:R-:W-:Y:S05]  /*09b0*/  @!P0 EXIT ;  /* 0x000000000000894d */ /* 0x000fea0003800000 */
[----:B------:R-:W0:Y:S01]  /*09c0*/  S2UR UR5, SR_CgaCtaId ;  /* 0x00000000000579c3 */ /* 0x000e220000008800 */
[----:B------:R-:W-:Y:S01]  /*09d0*/  UMOV UR4, 0x400 ;  /* 0x0000040000047882 */ /* 0x000fe20000000000 */
[C---:B------:R-:W-:Y:S01]  /*09e0*/  LEA R9, R0.reuse, R3, 0x1 ;  /* 0x0000000300097211 */ /* 0x040fe200078e08ff */
[C-C-:B------:R-:W-:Y:S02]  /*09f0*/  IMAD R11, R0.reuse, 0x3, R3.reuse ;  /* 0x00000003000b7824 */ /* 0x140fe400078e0203 */
[----:B------:R-:W-:-:S03]  /*0a00*/  IMAD.IADD R13, R0, 0x1, R3 ;  /* 0x00000001000d7824 */ /* 0x000fc600078e0203 */
[----:B------:R-:W1:Y:S01]  /*0a10*/  LDC.64 R4, c[0x0][0x388] ;  /* 0x0000e200ff047b82 */ /* 0x000e620000000a00 */
[----:B0-----:R-:W-:-:S06]  /*0a20*/  ULEA UR4, UR5, UR4, 0x18 ;  /* 0x0000000405047291 */ /* 0x001fcc000f8ec0ff */
[----:B------:R-:W-:-:S07]  /*0a30*/  LEA R15, R3, UR4, 0x2 ;  /* 0x00000004030f7c11 */ /* 0x000fce000f8e10ff */
.L_x_127:
[----:B------:R-:W0:Y:S01]  /*0a40*/  LDS R17, [R15] ;  /* 0x000000000f117984 */ /* 0x000e220000000800 */
[C-C-:B------:R-:W-:Y:S01]  /*0a50*/  IMAD R2, R0.reuse, 0x4, R15.reuse ;  /* 0x0000000400027824 */ /* 0x140fe200078e020f */
[C---:B------:R-:W-:Y:S01]  /*0a60*/  LEA R6, R0.reuse, R15, 0x3 ;  /* 0x0000000f00067211 */ /* 0x040fe200078e18ff */
[----:B------:R-:W-:Y:S01]  /*0a70*/  IMAD R7, R0, 0xc, R15 ;  /* 0x0000000c00077824 */ /* 0x000fe200078e020f */
[----:B------:R-:W-:Y:S02]  /*0a80*/  BSSY.RECONVERGENT B0, `(.L_x_119) ;  /* 0x000000b000007945 */ /* 0x000fe40003800200 */
[----:B------:R-:W2:Y:S04]  /*0a90*/  LDS R19, [R2] ;  /* 0x0000000002137984 */ /* 0x000ea80000000800 */
[----:B------:R-:W3:Y:S04]  /*0aa0*/  LDS R21, [R6] ;  /* 0x0000000006157984 */ /* 0x000ee80000000800 */
[----:B------:R-:W4:Y:S01]  /*0ab0*/  LDS R23, [R7] ;  /* 0x0000000007177984 */ /* 0x000f220000000800 */
[----:B0-----:R-:W-:-:S02]  /*0ac0*/  ISETP.NE.AND P0, PT, R17, RZ, PT ;  /* 0x000000ff1100720c */ /* 0x001fc40003f05270 */
[----:B--2---:R-:W-:Y:S02]  /*0ad0*/  ISETP.NE.AND P1, PT, R19, RZ, PT ;  /* 0x000000ff1300720c */ /* 0x004fe40003f25270 */
[----:B---3--:R-:W-:Y:S02]  /*0ae0*/  ISETP.NE.AND P2, PT, R21, RZ, PT ;  /* 0x000000ff1500720c */ /* 0x008fe40003f45270 */
[----:B----4-:R-:W-:-:S07]  /*0af0*/  ISETP.NE.AND P3, PT, R23, RZ, PT ;  /* 0x000000ff1700720c */ /* 0x010fce0003f65270 */
[----:B------:R-:W-:Y:S06]  /*0b00*/  @!P0 BRA `(.L_x_120) ;  /* 0x0000000000088947 */ /* 0x000fec0003800000 */
[----:B-1----:R-:W-:-:S05]  /*0b10*/  IMAD.WIDE.U32 R6, R3, 0x4, R4 ;  /* 0x0000000403067825 */ /* 0x002fca00078e0004 */
[----:B------:R0:W-:Y:S02]  /*0b20*/  REDG.E.ADD.STRONG.GPU desc[UR8][R6.64], R17 ;  /* 0x000000110600798e */ /* 0x0001e4000c12e108 */
.L_x_120:
[----:B------:R-:W-:Y:S05]  /*0b30*/  BSYNC.RECONVERGENT B0 ;  /* 0x0000000000007941 */ /* 0x000fea0003800200 */
.L_x_119:
[----:B------:R-:W-:Y:S04]  /*0b40*/  BSSY.RECONVERGENT B0, `(.L_x_121) ;  /* 0x0000004000007945 */ /* 0x000fe80003800200 */
[----:B------:R-:W-:Y:S05]  /*0b50*/  @!P1 BRA `(.L_x_122) ;  /* 0x0000000000089947 */ /* 0x000fea0003800000 */
[----:B01----:R-:W-:-:S05]  /*0b60*/  IMAD.WIDE.U32 R6, R13, 0x4, R4 ;  /* 0x000000040d067825 */ /* 0x003fca00078e0004 */
[----:B------:R2:W-:Y:S02]  /*0b70*/  REDG.E.ADD.STRONG.GPU desc[UR8][R6.64], R19 ;  /* 0x000000130600798e */ /* 0x0005e4000c12e108 */
.L_x_122:
[----:B------:R-:W-:Y:S05]  /*0b80*/  BSYNC.RECONVERGENT B0 ;  /* 0x0000000000007941 */ /* 0x000fea0003800200 */
.L_x_121:
[----:B------:R-:W-:Y:S04]  /*0b90*/  BSSY.RECONVERGENT B0, `(.L_x_123) ;  /* 0x0000004000007945 */ /* 0x000fe80003800200 */
[----:B------:R-:W-:Y:S05]  /*0ba0*/  @!P2 BRA `(.L_x_124) ;  /* 0x000000000008a947 */ /* 0x000fea0003800000 */
[----:B012---:R-:W-:-:S05]  /*0bb0*/  IMAD.WIDE.U32 R6, R9, 0x4, R4 ;  /* 0x0000000409067825 */ /* 0x007fca00078e0004 */
[----:B------:R3:W-:Y:S02]  /*0bc0*/  REDG.E.ADD.STRONG.GPU desc[UR8][R6.64], R21 ;  /* 0x000000150600798e */ /* 0x0007e4000c12e108 */
.L_x_124:
[----:B------:R-:W-:Y:S05]  /*0bd0*/  BSYNC.RECONVERGENT B0 ;  /* 0x0000000000007941 */ /* 0x000fea0003800200 */
.L_x_123:
[----:B------:R-:W-:Y:S01]  /*0be0*/  BSSY.RECONVERGENT B0, `(.L_x_125) ;  /* 0x0000005000007945 */ /* 0x000fe20003800200 */
[----:B0-23--:R-:W-:-:S03]  /*0bf0*/  IADD3 R7, PT, PT, R0, R3, R0 ;  /* 0x0000000300077210 */ /* 0x00dfc60007ffe000 */
[----:B------:R-:W-:Y:S05]  /*0c00*/  @!P3 BRA `(.L_x_126) ;  /* 0x000000000008b947 */ /* 0x000fea0003800000 */
[----:B-1----:R-:W-:-:S05]  /*0c10*/  IMAD.WIDE.U32 R2, R11, 0x4, R4 ;  /* 0x000000040b027825 */ /* 0x002fca00078e0004 */
[----:B------:R0:W-:Y:S02]  /*0c20*/  REDG.E.ADD.STRONG.GPU desc[UR8][R2.64], R23 ;  /* 0x000000170200798e */ /* 0x0001e4000c12e108 */
.L_x_126:
[----:B------:R-:W-:Y:S05]  /*0c30*/  BSYNC.RECONVERGENT B0 ;  /* 0x0000000000007941 */ /* 0x000fea0003800200 */
.L_x_125:
[C---:B0-----:R-:W-:Y:S01]  /*0c40*/  IADD3 R3, PT, PT, R0.reuse, R7, R0 ;  /* 0x0000000700037210 */ /* 0x041fe20007ffe000 */
[C---:B------:R-:W-:Y:S01]  /*0c50*/  IMAD R9, R0.reuse, 0x4, R9 ;  /* 0x0000000400097824 */ /* 0x040fe200078e0209 */
[C---:B------:R-:W-:Y:S01]  /*0c60*/  LEA R13, R0.reuse, R13, 0x2 ;  /* 0x0000000d000d7211 */ /* 0x040fe200078e10ff */
[C---:B------:R-:W-:Y:S01]  /*0c70*/  IMAD R11, R0.reuse, 0x4, R11 ;  /* 0x00000004000b7824 */ /* 0x040fe200078e020b */
[----:B------:R-:W-:Y:S01]  /*0c80*/  ISETP.GE.U32.AND P0, PT, R3, 0x100, PT ;  /* 0x000001000300780c */ /* 0x000fe20003f06070 */
[----:B------:R-:W-:-:S12]  /*0c90*/  IMAD R15, R0, 0x10, R15 ;  /* 0x00000010000f7824 */ /* 0x000fd800078e020f */
[----:B------:R-:W-:Y:S05]  /*0ca0*/  @!P0 BRA `(.L_x_127) ;  /* 0xfffffffc00648947 */ /* 0x000fea000383ffff */
[----:B------:R-:W-:Y:S05]  /*0cb0*/  EXIT ;  /* 0x000000000000794d */ /* 0x000fea0003800000 */
.L_x_128:
        /* <DEDUP_REMOVED lines=12> */
.L_x_160:


//--------------------- .text._Z16computeHistogramPhPjii --------------------------
	.section	.text._Z16computeHistogramPhPjii,"ax",@progbits
	.align	128
        .global         _Z16computeHistogramPhPjii
        .type           _Z16computeHistogramPhPjii,@function
        .size           _Z16computeHistogramPhPjii,(.L_x_161 - _Z16computeHistogramPhPjii)
        .other          _Z16computeHistogramPhPjii,@"STO_CUDA_ENTRY STV_DEFAULT"
_Z16computeHistogramPhPjii:
.text._Z16computeHistogramPhPjii:
        /* <DEDUP_REMOVED lines=13> */
[----:B------:R-:W0:Y:S01]  /*00d0*/  LDCU.64 UR8, c[0x0][0x380] ;  /* 0x00007000ff0877ac */ /* 0x000e220008000a00 */
[----:B------:R-:W-:Y:S02]  /*00e0*/  IMAD R0, R3, UR6, R0 ;  /* 0x0000000603007c24 */ /* 0x000fe4000f8e0200 */
[----:B------:R-:W1:Y:S01]  /*00f0*/  LDC.64 R2, c[0x0][0x388] ;  /* 0x0000e200ff027b82 */ /* 0x000e620000000a00 */
[----:B------:R-:W2:Y:S02]  /*0100*/  LDCU.64 UR4, c[0x0][0x358] ;  /* 0x00006b00ff0477ac */ /* 0x000ea40008000a00 */
[----:B0-----:R-:W-:-:S04]  /*0110*/  IADD3 R4, P0, PT, R0, UR8, RZ ;  /* 0x0000000800047c10 */ /* 0x001fc8000ff1e0ff */
[----:B------:R-:W-:-:S06]  /*0120*/  LEA.HI.X.SX32 R5, R0, UR9, 0x1, P0 ;  /* 0x0000000900057c11 */ /* 0x000fcc00080f0eff */
[----:B--2---:R-:W1:Y:S01]  /*0130*/  LDG.E.U8 R5, desc[UR4][R4.64] ;  /* 0x0000000404057981 */ /* 0x004e62000c1e1100 */
[----:B------:R-:W-:Y:S02]  /*0140*/  HFMA2 R7, -RZ, RZ, 0, 5.9604644775390625e-08 ;  /* 0x00000001ff077431 */ /* 0x000fe400000001ff */
[----:B-1----:R-:W-:-:S05]  /*0150*/  IMAD.WIDE.U32 R2, R5, 0x4, R2 ;  /* 0x0000000405027825 */ /* 0x002fca00078e0002 */
[----:B------:R-:W-:Y:S01]  /*0160*/  REDG.E.ADD.STRONG.GPU desc[UR4][R2.64], R7 ;  /* 0x000000070200798e */ /* 0x000fe2000c12e104 */
[----:B------:R-:W-:Y:S05]  /*0170*/  EXIT ;  /* 0x000000000000794d */ /* 0x000fea0003800000 */
.L_x_129:
        /* <DEDUP_REMOVED lines=16> */
.L_x_161:


//--------------------- .text._Z24sobelEdgeDetectionSharedPhS_ii --------------------------
	.section	.text._Z24sobelEdgeDetectionSharedPhS_ii,"ax",@progbits
	.align	128
        .global         _Z24sobelEdgeDetectionSharedPhS_ii
        .type           _Z24sobelEdgeDetectionSharedPhS_ii,@function
        .size           _Z24sobelEdgeDetectionSharedPhS_ii,(.L_x_153 - _Z24sobelEdgeDetectionSharedPhS_ii)
        .other          _Z24sobelEdgeDetectionSharedPhS_ii,@"STO_CUDA_ENTRY STV_DEFAULT"
_Z24sobelEdgeDetectionSharedPhS_ii:
.text._Z24sobelEdgeDetectionSharedPhS_ii:
[----:B------:R-:W-:Y:S01]  /*0000*/  LDC R1, c[0x0][0x37c] ;  /* 0x0000df00ff017b82 */ /* 0x000fe20000000800 */
[----:B------:R-:W0:Y:S01]  /*0010*/  S2R R9, SR_TID.X ;  /* 0x0000000000097919 */ /* 0x000e220000002100 */
[----:B------:R-:W1:Y:S01]  /*0020*/  LDCU.64 UR6, c[0x0][0x390] ;  /* 0x00007200ff0677ac */ /* 0x000e620008000a00 */
[----:B------:R-:W2:Y:S01]  /*0030*/  S2R R11, SR_TID.Y ;  /* 0x00000000000b7919 */ /* 0x000ea20000002200 */
[----:B------:R-:W3:Y:S01]  /*0040*/  LDCU.64 UR4, c[0x0][0x358] ;  /* 0x00006b00ff0477ac */ /* 0x000ee20008000a00 */
[----:B------:R-:W2:Y:S01]  /*0050*/  S2R R0, SR_CTAID.Y ;  /* 0x0000000000007919 */ /* 0x000ea20000002600 */
[----:B------:R-:W4:Y:S01]  /*0060*/  S2R R2, SR_CTAID.X ;  /* 0x0000000000027919 */ /* 0x000f220000002500 */
[----:B0-----:R-:W-:Y:S02]  /*0070*/  VIADD R3, R9, 0xffffffff ;  /* 0xffffffff09037836 */ /* 0x001fe40000000000 */
[----:B--2---:R-:W-:-:S03]  /*0080*/  IMAD R0, R0, 0x10, R11 ;  /* 0x0000001000007824 */ /* 0x004fc600078e020b */
[----:B----4-:R-:W-:Y:S02]  /*0090*/  LEA R2, R2, R3, 0x4 ;  /* 0x0000000302027211 */ /* 0x010fe400078e20ff */
[----:B-1----:R-:W-:Y:S02]  /*00a0*/  ISETP.GT.AND P0, PT, R0, UR7, PT ;  /* 0x0000000700007c0c */ /* 0x002fe4000bf04270 */
[----:B------:R-:W-:Y:S02]  /*00b0*/  ISETP.GE.AND P1, PT, R2, UR6, PT ;  /* 0x0000000602007c0c */ /* 0x000fe4000bf26270 */
[----:B------:R-:W-:Y:S02]  /*00c0*/  ISETP.NE.AND P0, PT, R0, RZ, !P0 ;  /* 0x000000ff0000720c */ /* 0x000fe40004705270 */
[----:B------:R-:W-:-:S04]  /*00d0*/  ISETP.GT.AND P1, PT, R2, -0x1, !P1 ;  /* 0xffffffff0200780c */ /* 0x000fc80004f24270 */
[----:B------:R-:W-:-:S13]  /*00e0*/  PLOP3.LUT P0, PT, P1, P0, PT, 0x80, 0x8 ;  /* 0x000000000008781c */ /* 0x000fda0000f01070 */
[----:B------:R-:W0:Y:S01]  /*00f0*/  @P0 LDC.64 R6, c[0x0][0x380] ;  /* 0x0000e000ff060b82 */ /* 0x000e220000000a00 */
[----:B------:R-:W-:-:S04]  /*0100*/  @P0 VIADD R5, R0, 0xffffffff ;  /* 0xffffffff00050836 */ /* 0x000fc80000000000 */
[----:B------:R-:W-:-:S05]  /*0110*/  @P0 IMAD R5, R5, UR6, R2 ;  /* 0x0000000605050c24 */ /* 0x000fca000f8e0202 */
[----:B0-----:R-:W-:-:S04]  /*0120*/  @P0 IADD3 R4, P1, PT, R5, R6, RZ ;  /* 0x0000000605040210 */ /* 0x001fc80007f3e0ff */
[----:B------:R-:W-:-:S06]  /*0130*/  @P0 LEA.HI.X.SX32 R5, R5, R7, 0x1, P1 ;  /* 0x0000000705050211 */ /* 0x000fcc00008f0eff */
[----:B---3--:R-:W2:Y:S01]  /*0140*/  @P0 LDG.E.U8 R5, desc[UR4][R4.64] ;  /* 0x0000000404050981 */ /* 0x008ea2000c1e1100 */
[----:B------:R-:W-:Y:S01]  /*0150*/  MOV R6, 0x400 ;  /* 0x0000040000067802 */ /* 0x000fe20000000f00 */
[----:B------:R-:W-:Y:S01]  /*0160*/  VIADD R8, R11, 0xffffffff ;  /* 0xffffffff0b087836 */ /* 0x000fe20000000000 */
[----:B------:R-:W-:Y:S01]  /*0170*/  ISETP.GE.AND P1, PT, R2, UR6, PT ;  /* 0x0000000602007c0c */ /* 0x000fe2000bf26270 */
[----:B------:R-:W0:Y:S03]  /*0180*/  S2R R7, SR_CgaCtaId ;  /* 0x0000000000077919 */ /* 0x000e260000008800 */
[----:B------:R-:W-:-:S04]  /*0190*/  LOP3.LUT R8, R3, R8, RZ, 0xfc, !PT ;  /* 0x0000000803087212 */ /* 0x000fc800078efcff */
[----:B------:R-:W-:-:S04]  /*01a0*/  ISETP.GT.U32.OR P1, PT, R8, 0xf, P1 ;  /* 0x0000000f0800780c */ /* 0x000fc80000f24470 */
[----:B------:R-:W-:Y:S02]  /*01b0*/  ISETP.GT.OR P1, PT, R0, UR7, P1 ;  /* 0x0000000700007c0c */ /* 0x000fe40008f24670 */
[----:B0-----:R-:W-:-:S05]  /*01c0*/  LEA R6, R7, R6, 0x18 ;  /* 0x0000000607067211 */ /* 0x001fca00078ec0ff */
[----:B------:R-:W-:-:S05]  /*01d0*/  IMAD R6, R11, 0x12, R6 ;  /* 0x000000120b067824 */ /* 0x000fca00078e0206 */
[----:B------:R-:W-:-:S05]  /*01e0*/  IADD3 R6, PT, PT, R6, R9, RZ ;  /* 0x0000000906067210 */ /* 0x000fca0007ffe0ff */
[----:B--2---:R0:W-:Y:S04]  /*01f0*/  @P0 STS.U8 [R6], R5 ;  /* 0x0000000506000388 */ /* 0x0041e80000000000 */
[----:B------:R0:W-:Y:S01]  /*0200*/  @!P0 STS.U8 [R6], RZ ;  /* 0x000000ff06008388 */ /* 0x0001e20000000000 */
[----:B------:R-:W-:Y:S06]  /*0210*/  BAR.SYNC.DEFER_BLOCKING 0x0 ;  /* 0x0000000000007b1d */ /* 0x000fec0000010000 */
[----:B------:R-:W-:Y:S05]  /*0220*/  @P1 EXIT ;  /* 0x000000000000194d */ /* 0x000fea0003800000 */
[----:B------:R-:W-:Y:S01]  /*0230*/  LDS.U8 R3, [R6+-0x13] ;  /* 0xffffed0006037984 */ /* 0x000fe20000000000 */
[----:B------:R-:W-:Y:S03]  /*0240*/  BSSY.RECONVERGENT B0, `(.L_x_130) ;  /* 0x0000022000007945 */ /* 0x000fe60003800200 */
[----:B------:R-:W1:Y:S04]  /*0250*/  LDS.U8 R4, [R6+-0x11] ;  /* 0xffffef0006047984 */ /* 0x000e680000000000 */
[----:B------:R-:W2:Y:S04]  /*0260*/  LDS.U8 R10, [R6+-0x12] ;  /* 0xffffee00060a7984 */ /* 0x000ea80000000000 */
[----:B------:R-:W3:Y:S04]  /*0270*/  LDS.U8 R7, [R6+0x11] ;  /* 0x0000110006077984 */ /* 0x000ee80000000000 */
[----:B------:R-:W4:Y:S04]  /*0280*/  LDS.U8 R8, [R6+-0x1] ;  /* 0xffffff0006087984 */ /* 0x000f280000000000 */
[----:B0-----:R-:W0:Y:S04]  /*0290*/  LDS.U8 R5, [R6+0x1] ;  /* 0x0000010006057984 */ /* 0x001e280000000000 */
[----:B------:R-:W5:Y:S04]  /*02a0*/  LDS.U8 R13, [R6+0x12] ;  /* 0x00001200060d7984 */ /* 0x000f680000000000 */
[----:B------:R-:W5:Y:S01]  /*02b0*/  LDS.U8 R9, [R6+0x13] ;  /* 0x0000130006097984 */ /* 0x000f620000000000 */
[----:B-1----:R-:W-:-:S04]  /*02c0*/  IMAD.IADD R11, R3, 0x1, R4 ;  /* 0x00000001030b7824 */ /* 0x002fc800078e0204 */
[----:B--2---:R-:W-:-:S05]  /*02d0*/  IMAD R10, R10, 0x2, R11 ;  /* 0x000000020a0a7824 */ /* 0x004fca00078e020b */
[----:B---3--:R-:W-:Y:S01]  /*02e0*/  IADD3 R10, PT, PT, R7, -R10, RZ ;  /* 0x8000000a070a7210 */ /* 0x008fe20007ffe0ff */
[----:B----4-:R-:W-:Y:S02]  /*02f0*/  IMAD R8, R8, 0x2, R3 ;  /* 0x0000000208087824 */ /* 0x010fe400078e0203 */
[----:B0-----:R-:W-:Y:S01]  /*0300*/  IMAD R5, R5, 0x2, R4 ;  /* 0x0000000205057824 */ /* 0x001fe200078e0204 */
[----:B-----5:R-:W-:-:S04]  /*0310*/  LEA R10, R13, R10, 0x1 ;  /* 0x0000000a0d0a7211 */ /* 0x020fc800078e08ff */
[----:B------:R-:W-:Y:S01]  /*0320*/  IADD3 R8, PT, PT, R5, -R8, -R7 ;  /* 0x8000000805087210 */ /* 0x000fe20007ffe807 */
[----:B------:R-:W-:-:S04]  /*0330*/  IMAD.IADD R10, R9, 0x1, R10 ;  /* 0x00000001090a7824 */ /* 0x000fc800078e020a */
[----:B------:R-:W-:Y:S02]  /*0340*/  IMAD.IADD R8, R9, 0x1, R8 ;  /* 0x0000000109087824 */ /* 0x000fe400078e0208 */
[----:B------:R-:W-:Y:S01]  /*0350*/  VIADD R9, R0, 0xffffffff ;  /* 0xffffffff00097836 */ /* 0x000fe20000000000 */
[----:B------:R-:W-:Y:S02]  /*0360*/  I2FP.F32.S32 R10, R10 ;  /* 0x0000000a000a7245 */ /* 0x000fe40000201400 */
[----:B------:R-:W-:-:S03]  /*0370*/  I2FP.F32.S32 R8, R8 ;  /* 0x0000000800087245 */ /* 0x000fc60000201400 */
[----:B------:R-:W-:-:S04]  /*0380*/  FMUL R3, R10, R10 ;  /* 0x0000000a0a037220 */ /* 0x000fc80000400000 */
[----:B------:R-:W-:-:S04]  /*0390*/  FFMA R3, R8, R8, R3 ;  /* 0x0000000808037223 */ /* 0x000fc80000000003 */
[----:B------:R0:W1:Y:S01]  /*03a0*/  MUFU.RSQ R4, R3 ;  /* 0x0000000300047308 */ /* 0x0000620000001400 */
[----:B------:R-:W-:-:S04]  /*03b0*/  IADD3 R5, PT, PT, R3, -0xd000000, RZ ;  /* 0xf300000003057810 */ /* 0x000fc80007ffe0ff */
[----:B------:R-:W-:-:S13]  /*03c0*/  ISETP.GT.U32.AND P0, PT, R5, 0x727fffff, PT ;  /* 0x727fffff0500780c */ /* 0x000fda0003f04070 */
[----:B01----:R-:W-:Y:S05]  /*03d0*/  @!P0 BRA `(.L_x_131) ;  /* 0x0000000000108947 */ /* 0x003fea0003800000 */
[----:B------:R-:W-:-:S07]  /*03e0*/  MOV R8, 0x400 ;  /* 0x0000040000087802 */ /* 0x000fce0000000f00 */
[----:B------:R-:W-:Y:S05]  /*03f0*/  CALL.REL.NOINC `($__internal_4_$__cuda_sm20_sqrt_rn_f32_slowpath) ;  /* 0x0000000000407944 */ /* 0x000fea0003c00000 */
[----:B------:R-:W-:Y:S01]  /*0400*/  IMAD.MOV.U32 R0, RZ, RZ, R3 ;  /* 0x000000ffff007224 */ /* 0x000fe200078e0003 */
[----:B------:R-:W-:Y:S06]  /*0410*/  BRA `(.L_x_132) ;  /* 0x0000000000107947 */ /* 0x000fec0003800000 */
.L_x_131:
[----:B------:R-:W-:Y:S01]  /*0420*/  FMUL.FTZ R0, R3, R4 ;  /* 0x0000000403007220 */ /* 0x000fe20000410000 */
[----:B------:R-:W-:-:S03]  /*0430*/  FMUL.FTZ R4, R4, 0.5 ;  /* 0x3f00000004047820 */ /* 0x000fc60000410000 */
[----:B------:R-:W-:-:S04]  /*0440*/  FFMA R3, -R0, R0, R3 ;  /* 0x0000000000037223 */ /* 0x000fc80000000103 */
[----:B------:R-:W-:-:S07]  /*0450*/  FFMA R0, R3, R4, R0 ;  /* 0x0000000403007223 */ /* 0x000fce0000000000 */
.L_x_132:
[----:B------:R-:W-:Y:S05]  /*0460*/  BSYNC.RECONVERGENT B0 ;  /* 0x0000000000007941 */ /* 0x000fea0003800200 */
.L_x_130:
[----:B------:R-:W0:Y:S01]  /*0470*/  LDCU UR8, c[0x0][0x390] ;  /* 0x00007200ff0877ac */ /* 0x000e220008000800 */
[----:B------:R-:W-:Y:S01]  /*0480*/  FMNMX R0, R0, 255, PT ;  /* 0x437f000000007809 */ /* 0x000fe20003800000 */
[----:B------:R-:W1:Y:S03]  /*0490*/  LDCU.64 UR6, c[0x0][0x388] ;  /* 0x00007100ff0677ac */ /* 0x000e660008000a00 */
[----:B------:R-:W2:Y:S01]  /*04a0*/  F2I.U32.TRUNC.NTZ R5, R0 ;  /* 0x0000000000057305 */ /* 0x000ea2000020f000 */
[----:B0-----:R-:W-:-:S05]  /*04b0*/  IMAD R9, R9, UR8, R2 ;  /* 0x0000000809097c24 */ /* 0x001fca000f8e0202 */
[----:B-1----:R-:W-:-:S04]  /*04c0*/  IADD3 R2, P0, PT, R9, UR6, RZ ;  /* 0x0000000609027c10 */ /* 0x002fc8000ff1e0ff */
[----:B------:R-:W-:-:S05]  /*04d0*/  LEA.HI.X.SX32 R3, R9, UR7, 0x1, P0 ;  /* 0x0000000709037c11 */ /* 0x000fca00080f0eff */
[----:B--2---:R-:W-:Y:S01]  /*04e0*/  STG.E.U8 desc[UR4][R2.64], R5 ;  /* 0x0000000502007986 */ /* 0x004fe2000c101104 */
[----:B------:R-:W-:Y:S05]  /*04f0*/  EXIT ;  /* 0x000000000000794d */ /* 0x000fea0003800000 */
        .weak           $__internal_4_$__cuda_sm20_sqrt_rn_f32_slowpath
        .type           $__internal_4_$__cuda_sm20_sqrt_rn_f32_slowpath,@function
        .size           $__internal_4_$__cuda_sm20_sqrt_rn_f32_slowpath,(.L_x_153 - $__internal_4_$__cuda_sm20_sqrt_rn_f32_slowpath)
$__internal_4_$__cuda_sm20_sqrt_rn_f32_slowpath:
[----:B------:R-:W-:-:S13]  /*0500*/  LOP3.LUT P0, RZ, R3, 0x7fffffff, RZ, 0xc0, !PT ;  /* 0x7fffffff03ff7812 */ /* 0x000fda000780c0ff */
[----:B------:R-:W-:Y:S05]  /*0510*/  @!P0 BRA `(.L_x_133) ;  /* 0x0000000000448947 */ /* 0x000fea0003800000 */
[----:B------:R-:W-:Y:S02]  /*0520*/  FSETP.GEU.FTZ.AND P0, PT, R3, RZ, PT ;  /* 0x000000ff0300720b */ /* 0x000fe40003f1e000 */
[----:B------:R-:W-:-:S11]  /*0530*/  MOV R0, R3 ;  /* 0x0000000300007202 */ /* 0x000fd60000000f00 */
        /* <DEDUP_REMOVED lines=15> */
.L_x_133:
[----:B------:R-:W-:Y:S02]  /*0630*/  HFMA2 R5, -RZ, RZ, 0, 0 ;  /* 0x00000000ff057431 */ /* 0x000fe400000001ff */
[----:B------:R-:W-:-:S04]  /*0640*/  IMAD.MOV.U32 R4, RZ, RZ, R8 ;  /* 0x000000ffff047224 */ /* 0x000fc800078e0008 */
[----:B------:R-:W-:Y:S05]  /*0650*/  RET.REL.NODEC R4 `(_Z24sobelEdgeDetectionSharedPhS_ii) ;  /* 0xfffffff804687950 */ /* 0x000fea0003c3ffff */
.L_x_134:
        /* <DEDUP_REMOVED lines=10> */
.L_x_153:


//--------------------- .text._Z18sobelEdgeDetectionPhS_ii --------------------------
	.section	.text._Z18sobelEdgeDetectionPhS_ii,"ax",@progbits
	.align	128
        .global         _Z18sobelEdgeDetectionPhS_ii
        .type           _Z18sobelEdgeDetectionPhS_ii,@function
        .size           _Z18sobelEdgeDetectionPhS_ii,(.L_x_154 - _Z18sobelEdgeDetectionPhS_ii)
        .other          _Z18sobelEdgeDetectionPhS_ii,@"STO_CUDA_ENTRY STV_DEFAULT"
_Z18sobelEdgeDetectionPhS_ii:
.text._Z18sobelEdgeDetectionPhS_ii:
[----:B------:R-:W-:Y:S01]  /*0000*/  LDC R1, c[0x0][0x37c] ;  /* 0x0000df00ff017b82 */ /* 0x000fe20000000800 */
[----:B------:R-:W0:Y:S07]  /*0010*/  S2R R3, SR_TID.X ;  /* 0x0000000000037919 */ /* 0x000e2e0000002100 */
[----:B------:R-:W0:Y:S01]  /*0020*/  S2UR UR5, SR_CTAID.X ;  /* 0x00000000000579c3 */ /* 0x000e220000002500 */
[----:B------:R-:W1:Y:S01]  /*0030*/  LDCU.64 UR8, c[0x0][0x390] ;  /* 0x00007200ff0877ac */ /* 0x000e620008000a00 */
[----:B------:R-:W2:Y:S06]  /*0040*/  S2R R5, SR_TID.Y ;  /* 0x0000000000057919 */ /* 0x000eac0000002200 */
[----:B------:R-:W0:Y:S08]  /*0050*/  LDC R0, c[0x0][0x360] ;  /* 0x0000d800ff007b82 */ /* 0x000e300000000800 */
[----:B------:R-:W2:Y:S01]  /*0060*/  S2UR UR6, SR_CTAID.Y ;  /* 0x00000000000679c3 */ /* 0x000ea20000002600 */
[----:B-1----:R-:W-:-:S07]  /*0070*/  UIADD3 UR4, UPT, UPT, UR8, -0x1, URZ ;  /* 0xffffffff08047890 */ /* 0x002fce000fffe0ff */
[----:B------:R-:W2:Y:S01]  /*0080*/  LDC R2, c[0x0][0x364] ;  /* 0x0000d900ff027b82 */ /* 0x000ea20000000800 */
[----:B0-----:R-:W-:-:S05]  /*0090*/  IMAD R0, R0, UR5, R3 ;  /* 0x0000000500007c24 */ /* 0x001fca000f8e0203 */
[----:B------:R-:W-:Y:S01]  /*00a0*/  ISETP.GE.AND P0, PT, R0, UR4, PT ;  /* 0x0000000400007c0c */ /* 0x000fe2000bf06270 */
[----:B------:R-:W-:-:S03]  /*00b0*/  UIADD3 UR4, UPT, UPT, UR9, -0x1, URZ ;  /* 0xffffffff09047890 */ /* 0x000fc6000fffe0ff */
[----:B------:R-:W-:Y:S01]  /*00c0*/  ISETP.LT.OR P0, PT, R0, 0x1, P0 ;  /* 0x000000010000780c */ /* 0x000fe20000701670 */
[----:B--2---:R-:W-:-:S05]  /*00d0*/  IMAD R2, R2, UR6, R5 ;  /* 0x0000000602027c24 */ /* 0x004fca000f8e0205 */
[----:B------:R-:W-:-:S04]  /*00e0*/  ISETP.EQ.OR P0, PT, R2, RZ, P0 ;  /* 0x000000ff0200720c */ /* 0x000fc80000702670 */
[----:B------:R-:W-:-:S13]  /*00f0*/  ISETP.GE.OR P0, PT, R2, UR4, P0 ;  /* 0x0000000402007c0c */ /* 0x000fda0008706670 */
[----:B------:R-:W-:Y:S05]  /*0100*/  @P0 EXIT ;  /* 0x000000000000094d */ /* 0x000fea0003800000 */
[----:B------:R-:W0:Y:S01]  /*0110*/  LDCU.64 UR6, c[0x0][0x380] ;  /* 0x00007000ff0677ac */ /* 0x000e220008000a00 */
[C---:B------:R-:W-:Y:S02]  /*0120*/  VIADD R3, R2.reuse, 0xffffffff ;  /* 0xffffffff02037836 */ /* 0x040fe40000000000 */
[----:B------:R-:W-:Y:S01]  /*0130*/  IMAD R7, R2, UR8, RZ ;  /* 0x0000000802077c24 */ /* 0x000fe2000f8e02ff */
[----:B------:R-:W1:Y:S01]  /*0140*/  LDCU.64 UR4, c[0x0][0x358] ;  /* 0x00006b00ff0477ac */ /* 0x000e620008000a00 */
[----:B------:R-:W-:Y:S02]  /*0150*/  IMAD R3, R3, UR8, RZ ;  /* 0x0000000803037c24 */ /* 0x000fe4000f8e02ff */
[----:B------:R-:W-:Y:S01]  /*0160*/  VIADD R5, R7, UR8 ;  /* 0x0000000807057c36 */ /* 0x000fe20008000000 */
[----:B------:R-:W-:Y:S02]  /*0170*/  SHF.R.S32.HI R12, RZ, 0x1f, R7 ;  /* 0x0000001fff0c7819 */ /* 0x000fe40000011407 */
[----:B------:R-:W-:Y:S01]  /*0180*/  SHF.R.S32.HI R4, RZ, 0x1f, R3 ;  /* 0x0000001fff047819 */ /* 0x000fe20000011403 */
[C---:B------:R-:W-:Y:S01]  /*0190*/  IMAD.IADD R13, R0.reuse, 0x1, R5 ;  /* 0x00000001000d7824 */ /* 0x040fe200078e0205 */
[----:B------:R-:W-:-:S02]  /*01a0*/  IADD3 R2, PT, PT, R0, R3, RZ ;  /* 0x0000000300027210 */ /* 0x000fc40007ffe0ff */
[--C-:B0-----:R-:W-:Y:S02]  /*01b0*/  IADD3 R8, P2, P3, R3, UR6, R0.reuse ;  /* 0x0000000603087c10 */ /* 0x101fe4000fb5e000 */
[----:B------:R-:W-:Y:S02]  /*01c0*/  IADD3 R10, P4, PT, R2, UR6, RZ ;  /* 0x00000006020a7c10 */ /* 0x000fe4000ff9e0ff */
[----:B------:R-:W-:Y:S02]  /*01d0*/  IADD3.X R9, PT, PT, R4, UR7, RZ, P2, P3 ;  /* 0x0000000704097c10 */ /* 0x000fe400097e64ff */
[--C-:B------:R-:W-:Y:S02]  /*01e0*/  IADD3 R4, P2, P3, R5, UR6, R0.reuse ;  /* 0x0000000605047c10 */ /* 0x100fe4000fb5e000 */
[----:B------:R-:W-:Y:S01]  /*01f0*/  SHF.R.S32.HI R5, RZ, 0x1f, R5 ;  /* 0x0000001fff057819 */ /* 0x000fe20000011405 */
[----:B-1----:R-:W2:Y:S01]  /*0200*/  LDG.E.U8 R14, desc[UR4][R8.64+0x1] ;  /* 0x00000104080e7981 */ /* 0x002ea2000c1e1100 */
[----:B------:R-:W-:-:S02]  /*0210*/  IADD3 R6, P0, P1, R7, UR6, R0 ;  /* 0x0000000607067c10 */ /* 0x000fc4000f91e000 */
[----:B------:R-:W-:Y:S01]  /*0220*/  IADD3.X R5, PT, PT, R5, UR7, RZ, P2, P3 ;  /* 0x0000000705057c10 */ /* 0x000fe200097e64ff */
[----:B------:R2:W3:Y:S01]  /*0230*/  LDG.E.U8 R3, desc[UR4][R8.64+-0x1] ;  /* 0xffffff0408037981 */ /* 0x0004e2000c1e1100 */
[----:B------:R-:W-:Y:S02]  /*0240*/  LEA.HI.X.SX32 R11, R2, UR7, 0x1, P4 ;  /* 0x00000007020b7c11 */ /* 0x000fe4000a0f0eff */
[----:B------:R-:W-:Y:S01]  /*0250*/  IADD3.X R7, PT, PT, R12, UR7, RZ, P0, P1 ;  /* 0x000000070c077c10 */ /* 0x000fe200087e24ff */
[----:B------:R-:W4:Y:S01]  /*0260*/  LDG.E.U8 R0, desc[UR4][R4.64+-0x1] ;  /* 0xffffff0404007981 */ /* 0x000f22000c1e1100 */
[----:B------:R-:W-:-:S03]  /*0270*/  IADD3 R12, P0, PT, R13, UR6, RZ ;  /* 0x000000060d0c7c10 */ /* 0x000fc6000ff1e0ff */
[----:B------:R4:W5:Y:S01]  /*0280*/  LDG.E.U8 R10, desc[UR4][R10.64] ;  /* 0x000000040a0a7981 */ /* 0x000962000c1e1100 */
[----:B------:R-:W-:-:S03]  /*0290*/  LEA.HI.X.SX32 R13, R13, UR7, 0x1, P0 ;  /* 0x000000070d0d7c11 */ /* 0x000fc600080f0eff */
[----:B------:R-:W5:Y:S04]  /*02a0*/  LDG.E.U8 R15, desc[UR4][R6.64+-0x1] ;  /* 0xffffff04060f7981 */ /* 0x000f68000c1e1100 */
[----:B------:R-:W5:Y:S04]  /*02b0*/  LDG.E.U8 R12, desc[UR4][R12.64] ;  /* 0x000000040c0c7981 */ /* 0x000f68000c1e1100 */
[----:B------:R0:W5:Y:S04]  /*02c0*/  LDG.E.U8 R16, desc[UR4][R6.64+0x1] ;  /* 0x0000010406107981 */ /* 0x000168000c1e1100 */
[----:B------:R1:W5:Y:S01]  /*02d0*/  LDG.E.U8 R17, desc[UR4][R4.64+0x1] ;  /* 0x0000010404117981 */ /* 0x000362000c1e1100 */
[----:B------:R-:W-:Y:S01]  /*02e0*/  BSSY.RECONVERGENT B0, `(.L_x_135) ;  /* 0x0000028000007945 */ /* 0x000fe20003800200 */
[----:B--2---:R-:W2:Y:S01]  /*02f0*/  I2F.U16 R8, R14 ;  /* 0x0000000e00087306 */ /* 0x004ea20000101000 */
[C---:B---3--:R-:W-:Y:S01]  /*0300*/  IMAD.IADD R9, R3.reuse, 0x1, R14 ;  /* 0x0000000103097824 */ /* 0x048fe200078e020e */
[----:B------:R-:W-:-:S06]  /*0310*/  IADD3 R3, PT, PT, -R3, RZ, RZ ;  /* 0x000000ff03037210 */ /* 0x000fcc0007ffe1ff */
[----:B----4-:R3:W4:Y:S01]  /*0320*/  I2F.U16 R11, R0 ;  /* 0x00000000000b7306 */ /* 0x0107220000101000 */
[----:B-----5:R-:W-:Y:S01]  /*0330*/  IMAD R9, R10, 0x2, R9 ;  /* 0x000000020a097824 */ /* 0x020fe200078e0209 */
[----:B------:R-:W-:Y:S01]  /*0340*/  I2FP.F32.S32 R3, R3 ;  /* 0x0000000300037245 */ /* 0x000fe20000201400 */
[----:B------:R-:W-:Y:S02]  /*0350*/  IMAD.U32 R15, R15, -0x2, RZ ;  /* 0xfffffffe0f0f7824 */ /* 0x000fe400078e00ff */
[----:B------:R-:W-:Y:S02]  /*0360*/  IMAD.MOV R9, RZ, RZ, -R9 ;  /* 0x000000ffff097224 */ /* 0x000fe400078e0a09 */
[----:B------:R-:W-:Y:S01]  /*0370*/  IMAD.SHL.U32 R12, R12, 0x2, RZ ;  /* 0x000000020c0c7824 */ /* 0x000fe200078e00ff */
[----:B0-----:R-:W-:Y:S01]  /*0380*/  I2FP.F32.S32 R6, R15 ;  /* 0x0000000f00067245 */ /* 0x001fe20000201400 */
[----:B--2---:R-:W-:Y:S01]  /*0390*/  FADD R3, R3, R8 ;  /* 0x0000000803037221 */ /* 0x004fe20000000000 */
[----:B-1----:R-:W-:-:S02]  /*03a0*/  I2FP.F32.S32 R4, R9 ;  /* 0x0000000900047245 */ /* 0x002fc40000201400 */
[----:B------:R-:W-:Y:S01]  /*03b0*/  SHF.L.U32 R16, R16, 0x1, RZ ;  /* 0x0000000110107819 */ /* 0x000fe200000006ff */
[----:B------:R-:W-:Y:S01]  /*03c0*/  FADD R3, R3, R6 ;  /* 0x0000000603037221 */ /* 0x000fe20000000000 */
[----:B---3--:R-:W-:Y:S01]  /*03d0*/  IADD3 R0, PT, PT, -R0, RZ, RZ ;  /* 0x000000ff00007210 */ /* 0x008fe20007ffe1ff */
[----:B----4-:R-:W-:Y:S01]  /*03e0*/  FADD R4, R4, R11 ;  /* 0x0000000b04047221 */ /* 0x010fe20000000000 */
[----:B------:R-:W-:Y:S02]  /*03f0*/  I2FP.F32.U32 R16, R16 ;  /* 0x0000001000107245 */ /* 0x000fe40000201000 */
[----:B------:R-:W-:Y:S02]  /*0400*/  I2FP.F32.U32 R5, R12 ;  /* 0x0000000c00057245 */ /* 0x000fe40000201000 */
[----:B------:R-:W-:Y:S01]  /*0410*/  I2FP.F32.S32 R0, R0 ;  /* 0x0000000000007245 */ /* 0x000fe20000201400 */
[----:B------:R-:W-:Y:S01]  /*0420*/  FADD R3, R3, R16 ;  /* 0x0000001003037221 */ /* 0x000fe20000000000 */
[----:B------:R-:W-:Y:S01]  /*0430*/  I2FP.F32.U32 R17, R17 ;  /* 0x0000001100117245 */ /* 0x000fe20000201000 */
[----:B------:R-:W-:-:S02]  /*0440*/  FADD R4, R4, R5 ;  /* 0x0000000504047221 */ /* 0x000fc40000000000 */
[----:B------:R-:W-:Y:S02]  /*0450*/  FADD R0, R3, R0 ;  /* 0x0000000003007221 */ /* 0x000fe40000000000 */
[----:B------:R-:W-:Y:S02]  /*0460*/  FADD R4, R17, R4 ;  /* 0x0000000411047221 */ /* 0x000fe40000000000 */
[----:B------:R-:W-:Y:S02]  /*0470*/  FADD R0, R0, R17 ;  /* 0x0000001100007221 */ /* 0x000fe40000000000 */
[----:B------:R-:W-:-:S04]  /*0480*/  FMUL R3, R4, R4 ;  /* 0x0000000404037220 */ /* 0x000fc80000400000 */
[----:B------:R-:W-:-:S04]  /*0490*/  FFMA R0, R0, R0, R3 ;  /* 0x0000000000007223 */ /* 0x000fc80000000003 */
[----:B------:R-:W-:Y:S01]  /*04a0*/  VIADD R4, R0, 0xf3000000 ;  /* 0xf300000000047836 */ /* 0x000fe20000000000 */
[----:B------:R0:W1:Y:S04]  /*04b0*/  MUFU.RSQ R3, R0 ;  /* 0x0000000000037308 */ /* 0x0000680000001400 */
[----:B------:R-:W-:-:S13]  /*04c0*/  ISETP.GT.U32.AND P0, PT, R4, 0x727fffff, PT ;  /* 0x727fffff0400780c */ /* 0x000fda0003f04070 */
[----:B01----:R-:W-:Y:S05]  /*04d0*/  @!P0 BRA `(.L_x_136) ;  /* 0x0000000000108947 */ /* 0x003fea0003800000 */
[----:B------:R-:W-:-:S07]  /*04e0*/  MOV R8, 0x500 ;  /* 0x0000050000087802 */ /* 0x000fce0000000f00 */
[----:B------:R-:W-:Y:S05]  /*04f0*/  CALL.REL.NOINC `($__internal_5_$__cuda_sm20_sqrt_rn_f32_slowpath) ;  /* 0x0000000000407944 */ /* 0x000fea0003c00000 */
[----:B------:R-:W-:Y:S01]  /*0500*/  MOV R0, R3 ;  /* 0x0000000300007202 */ /* 0x000fe20000000f00 */
[----:B------:R-:W-:Y:S06]  /*0510*/  BRA `(.L_x_137) ;  /* 0x0000000000107947 */ /* 0x000fec0003800000 */
.L_x_136:
[----:B------:R-:W-:Y:S01]  /*0520*/  FMUL.FTZ R5, R0, R3 ;  /* 0x0000000300057220 */ /* 0x000fe20000410000 */
[----:B------:R-:W-:-:S03]  /*0530*/  FMUL.FTZ R3, R3, 0.5 ;  /* 0x3f00000003037820 */ /* 0x000fc60000410000 */
[----:B------:R-:W-:-:S04]  /*0540*/  FFMA R0, -R5, R5, R0 ;  /* 0x0000000505007223 */ /* 0x000fc80000000100 */
[----:B------:R-:W-:-:S07]  /*0550*/  FFMA R0, R0, R3, R5 ;  /* 0x0000000300007223 */ /* 0x000fce0000000005 */
.L_x_137:
[----:B------:R-:W-:Y:S05]  /*0560*/  BSYNC.RECONVERGENT B0 ;  /* 0x0000000000007941 */ /* 0x000fea0003800200 */
.L_x_135:
[----:B------:R-:W0:Y:S01]  /*0570*/  LDCU UR8, c[0x0][0x390] ;  /* 0x00007200ff0877ac */ /* 0x000e220008000800 */
[----:B------:R-:W-:Y:S01]  /*0580*/  FMNMX R0, R0, 255, PT ;  /* 0x437f000000007809 */ /* 0x000fe20003800000 */
[----:B------:R-:W1:Y:S03]  /*0590*/  LDCU.64 UR6, c[0x0][0x388] ;  /* 0x00007100ff0677ac */ /* 0x000e660008000a00 */
[----:B------:R-:W2:Y:S01]  /*05a0*/  F2I.U32.TRUNC.NTZ R5, R0 ;  /* 0x0000000000057305 */ /* 0x000ea2000020f000 */
[----:B0-----:R-:W-:-:S05]  /*05b0*/  VIADD R3, R2, UR8 ;  /* 0x0000000802037c36 */ /* 0x001fca0008000000 */
[----:B-1----:R-:W-:-:S04]  /*05c0*/  IADD3 R2, P0, PT, R3, UR6, RZ ;  /* 0x0000000603027c10 */ /* 0x002fc8000ff1e0ff */
[----:B------:R-:W-:-:S05]  /*05d0*/  LEA.HI.X.SX32 R3, R3, UR7, 0x1, P0 ;  /* 0x0000000703037c11 */ /* 0x000fca00080f0eff */
[----:B--2---:R-:W-:Y:S01]  /*05e0*/  STG.E.U8 desc[UR4][R2.64], R5 ;  /* 0x0000000502007986 */ /* 0x004fe2000c101104 */
[----:B------:R-:W-:Y:S05]  /*05f0*/  EXIT ;  /* 0x000000000000794d */ /* 0x000fea0003800000 */
        .weak           $__internal_5_$__cuda_sm20_sqrt_rn_f32_slowpath
        .type           $__internal_5_$__cuda_sm20_sqrt_rn_f32_slowpath,@function
        .size           $__internal_5_$__cuda_sm20_sqrt_rn_f32_slowpath,(.L_x_154 - $__internal_5_$__cuda_sm20_sqrt_rn_f32_slowpath)
$__internal_5_$__cuda_sm20_sqrt_rn_f32_slowpath:
        /* <DEDUP_REMOVED lines=19> */
.L_x_138:
[----:B------:R-:W-:Y:S02]  /*0730*/  HFMA2 R5, -RZ, RZ, 0, 0 ;  /* 0x00000000ff057431 */ /* 0x000fe400000001ff */
[----:B------:R-:W-:-:S04]  /*0740*/  IMAD.MOV.U32 R4, RZ, RZ, R8 ;  /* 0x000000ffff047224 */ /* 0x000fc800078e0008 */
[----:B------:R-:W-:Y:S05]  /*0750*/  RET.REL.NODEC R4 `(_Z18sobelEdgeDetectionPhS_ii) ;  /* 0xfffffff804287950 */ /* 0x000fea0003c3ffff */
.L_x_139:
        /* <DEDUP_REMOVED lines=10> */
.L_x_154:


//--------------------- .text._Z19convolution2DSharedPhS_ii --------------------------
	.section	.text._Z19convolution2DSharedPhS_ii,"ax",@progbits
	.align	128
        .global         _Z19convolution2DSharedPhS_ii
        .type           _Z19convolution2DSharedPhS_ii,@function
        .size           _Z19convolution2DSharedPhS_ii,(.L_x_164 - _Z19convolution2DSharedPhS_ii)
        .other          _Z19convolution2DSharedPhS_ii,@"STO_CUDA_ENTRY STV_DEFAULT"
_Z19convolution2DSharedPhS_ii:
.text._Z19convolution2DSharedPhS_ii:
[----:B------:R-:W-:Y:S01]  /*0000*/  LDC R1, c[0x0][0x37c] ;  /* 0x0000df00ff017b82 */ /* 0x000fe20000000800 */
[----:B------:R-:W0:Y:S01]  /*0010*/  S2R R9, SR_TID.X ;  /* 0x0000000000097919 */ /* 0x000e220000002100 */
[----:B------:R-:W1:Y:S01]  /*0020*/  LDCU.64 UR6, c[0x0][0x390] ;  /* 0x00007200ff0677ac */ /* 0x000e620008000a00 */
[----:B------:R-:W2:Y:S01]  /*0030*/  S2R R3, SR_CTAID.X ;  /* 0x0000000000037919 */ /* 0x000ea20000002500 */
[----:B------:R-:W3:Y:S01]  /*0040*/  LDCU.64 UR4, c[0x0][0x358] ;  /* 0x00006b00ff0477ac */ /* 0x000ee20008000a00 */
[----:B------:R-:W4:Y:S01]  /*0050*/  S2R R11, SR_TID.Y ;  /* 0x00000000000b7919 */ /* 0x000f220000002200 */
[----:B------:R-:W4:Y:S01]  /*0060*/  S2R R4, SR_CTAID.Y ;  /* 0x0000000000047919 */ /* 0x000f220000002600 */
[----:B0-----:R-:W-:-:S04]  /*0070*/  VIADD R0, R9, 0xfffffffe ;  /* 0xfffffffe09007836 */ /* 0x001fc80000000000 */
[----:B--2---:R-:W-:-:S05]  /*0080*/  IMAD R2, R3, 0x10, R0 ;  /* 0x0000001003027824 */ /* 0x004fca00078e0200 */
[----:B-1----:R-:W-:Y:S01]  /*0090*/  ISETP.GE.AND P0, PT, R2, UR6, PT ;  /* 0x0000000602007c0c */ /* 0x002fe2000bf06270 */
[----:B----4-:R-:W-:-:S03]  /*00a0*/  IMAD R4, R4, 0x10, R11 ;  /* 0x0000001004047824 */ /* 0x010fc600078e020b */
[----:B------:R-:W-:Y:S01]  /*00b0*/  ISETP.LT.OR P0, PT, R2, RZ, P0 ;  /* 0x000000ff0200720c */ /* 0x000fe20000701670 */
[----:B------:R-:W-:-:S03]  /*00c0*/  VIADD R3, R4, 0xfffffffe ;  /* 0xfffffffe04037836 */ /* 0x000fc60000000000 */
[----:B------:R-:W-:-:S04]  /*00d0*/  ISETP.LT.U32.OR P0, PT, R4, 0x2, P0 ;  /* 0x000000020400780c */ /* 0x000fc80000701470 */
[----:B------:R-:W-:-:S13]  /*00e0*/  ISETP.GE.OR P0, PT, R3, UR7, P0 ;  /* 0x0000000703007c0c */ /* 0x000fda0008706670 */
[----:B------:R-:W0:Y:S01]  /*00f0*/  @!P0 LDC.64 R6, c[0x0][0x380] ;  /* 0x0000e000ff068b82 */ /* 0x000e220000000a00 */
[----:B------:R-:W-:-:S05]  /*0100*/  @!P0 IMAD R4, R3, UR6, R2 ;  /* 0x0000000603048c24 */ /* 0x000fca000f8e0202 */
[----:B0-----:R-:W-:-:S04]  /*0110*/  @!P0 IADD3 R6, P1, PT, R4, R6, RZ ;  /* 0x0000000604068210 */ /* 0x001fc80007f3e0ff */
[----:B------:R-:W-:-:S06]  /*0120*/  @!P0 LEA.HI.X.SX32 R7, R4, R7, 0x1, P1 ;  /* 0x0000000704078211 */ /* 0x000fcc00008f0eff */
[----:B---3--:R-:W2:Y:S01]  /*0130*/  @!P0 LDG.E.U8 R7, desc[UR4][R6.64] ;  /* 0x0000000406078981 */ /* 0x008ea2000c1e1100 */
[----:B------:R-:W-:Y:S02]  /*0140*/  MOV R4, 0x400 ;  /* 0x0000040000047802 */ /* 0x000fe40000000f00 */
[----:B------:R-:W-:Y:S01]  /*0150*/  ISETP.GE.AND P1, PT, R3, UR7, PT ;  /* 0x0000000703007c0c */ /* 0x000fe2000bf26270 */
[----:B------:R-:W0:Y:S03]  /*0160*/  S2R R5, SR_CgaCtaId ;  /* 0x0000000000057919 */ /* 0x000e260000008800 */
[----:B------:R-:W-:Y:S02]  /*0170*/  ISETP.GE.OR P1, PT, R2, UR6, P1 ;  /* 0x0000000602007c0c */ /* 0x000fe40008f26670 */
[----:B0-----:R-:W-:Y:S01]  /*0180*/  LEA R4, R5, R4, 0x18 ;  /* 0x0000000405047211 */ /* 0x001fe200078ec0ff */
[----:B------:R-:W-:-:S04]  /*0190*/  VIADD R5, R11, 0xfffffffe ;  /* 0xfffffffe0b057836 */ /* 0x000fc80000000000 */
[----:B------:R-:W-:Y:S01]  /*01a0*/  IMAD R4, R11, 0x14, R4 ;  /* 0x000000140b047824 */ /* 0x000fe200078e0204 */
[----:B------:R-:W-:-:S03]  /*01b0*/  LOP3.LUT R5, R0, R5, RZ, 0xfc, !PT ;  /* 0x0000000500057212 */ /* 0x000fc600078efcff */
[----:B------:R-:W-:Y:S01]  /*01c0*/  IMAD.IADD R4, R4, 0x1, R9 ;  /* 0x0000000104047824 */ /* 0x000fe200078e0209 */
[----:B------:R-:W-:-:S04]  /*01d0*/  ISETP.GT.U32.OR P1, PT, R5, 0xf, P1 ;  /* 0x0000000f0500780c */ /* 0x000fc80000f24470 */
[----:B--2---:R0:W-:Y:S04]  /*01e0*/  @!P0 STS.U8 [R4], R7 ;  /* 0x0000000704008388 */ /* 0x0041e80000000000 */
[----:B------:R0:W-:Y:S01]  /*01f0*/  @P0 STS.U8 [R4], RZ ;  /* 0x000000ff04000388 */ /* 0x0001e20000000000 */
[----:B------:R-:W-:Y:S06]  /*0200*/  BAR.SYNC.DEFER_BLOCKING 0x0 ;  /* 0x0000000000007b1d */ /* 0x000fec0000010000 */
[----:B------:R-:W-:Y:S05]  /*0210*/  @P1 EXIT ;  /* 0x000000000000194d */ /* 0x000fea0003800000 */
[----:B------:R-:W1:Y:S01]  /*0220*/  LDS.U8 R0, [R4+-0x2a] ;  /* 0xffffd60004007984 */ /* 0x000e620000000000 */
[----:B------:R-:W2:Y:S01]  /*0230*/  LDCU.128 UR8, c[0x3][URZ] ;  /* 0x00c00000ff0877ac */ /* 0x000ea20008000c00 */
[----:B------:R-:W-:Y:S02]  /*0240*/  IMAD R3, R3, UR6, R2 ;  /* 0x0000000603037c24 */ /* 0x000fe4000f8e0202 */
[----:B------:R-:W3:Y:S01]  /*0250*/  LDS.U8 R9, [R4+-0x29] ;  /* 0xffffd70004097984 */ /* 0x000ee20000000000 */
[----:B------:R-:W4:Y:S03]  /*0260*/  LDCU.128 UR12, c[0x3][0x10] ;  /* 0x00c00200ff0c77ac */ /* 0x000f260008000c00 */
[----:B------:R-:W5:Y:S01]  /*0270*/  LDS.U8 R13, [R4+-0x28] ;  /* 0xffffd800040d7984 */ /* 0x000f620000000000 */
[----:B------:R-:W4:Y:S03]  /*0280*/  LDCU UR7, c[0x3][0x60] ;  /* 0x00c00c00ff0777ac */ /* 0x000f260008000800 */
[----:B------:R-:W4:Y:S04]  /*0290*/  LDS.U8 R14, [R4+-0x27] ;  /* 0xffffd900040e7984 */ /* 0x000f280000000000 */
[----:B------:R-:W4:Y:S04]  /*02a0*/  LDS.U8 R15, [R4+-0x26] ;  /* 0xffffda00040f7984 */ /* 0x000f280000000000 */
[----:B------:R-:W4:Y:S04]  /*02b0*/  LDS.U8 R16, [R4+-0x16] ;  /* 0xffffea0004107984 */ /* 0x000f280000000000 */
[----:B------:R-:W4:Y:S04]  /*02c0*/  LDS.U8 R11, [R4+-0x15] ;  /* 0xffffeb00040b7984 */ /* 0x000f280000000000 */
[----:B------:R-:W4:Y:S04]  /*02d0*/  LDS.U8 R10, [R4+-0x14] ;  /* 0xffffec00040a7984 */ /* 0x000f280000000000 */
[----:B------:R-:W4:Y:S04]  /*02e0*/  LDS.U8 R8, [R4+-0x13] ;  /* 0xffffed0004087984 */ /* 0x000f280000000000 */
[----:B0-----:R-:W0:Y:S04]  /*02f0*/  LDS.U8 R7, [R4+-0x12] ;  /* 0xffffee0004077984 */ /* 0x001e280000000000 */
[----:B------:R-:W0:Y:S01]  /*0300*/  LDS.U8 R6, [R4+-0x2] ;  /* 0xfffffe0004067984 */ /* 0x000e220000000000 */
[----:B-1----:R-:W-:-:S03]  /*0310*/  I2FP.F32.U32 R0, R0 ;  /* 0x0000000000007245 */ /* 0x002fc60000201000 */
[----:B------:R-:W1:Y:S01]  /*0320*/  LDS.U8 R5, [R4+-0x1] ;  /* 0xffffff0004057984 */ /* 0x000e620000000000 */
[----:B---3--:R-:W-:Y:S01]  /*0330*/  I2FP.F32.U32 R12, R9 ;  /* 0x00000009000c7245 */ /* 0x008fe20000201000 */
[----:B--2---:R-:W-:Y:S02]  /*0340*/  FFMA R9, R0, UR8, RZ ;  /* 0x0000000800097c23 */ /* 0x004fe400080000ff */
[----:B------:R-:W2:Y:S01]  /*0350*/  LDS.U8 R0, [R4] ;  /* 0x0000000004007984 */ /* 0x000ea20000000000 */
[----:B-----5:R-:W-:Y:S01]  /*0360*/  I2FP.F32.U32 R13, R13 ;  /* 0x0000000d000d7245 */ /* 0x020fe20000201000 */
[----:B------:R-:W-:Y:S02]  /*0370*/  FFMA R12, R12, UR9, R9 ;  /* 0x000000090c0c7c23 */ /* 0x000fe40008000009 */
[----:B------:R-:W3:Y:S01]  /*0380*/  LDS.U8 R9, [R4+0x1] ;  /* 0x0000010004097984 */ /* 0x000ee20000000000 */
[----:B----4-:R-:W-:Y:S01]  /*0390*/  I2FP.F32.U32 R14, R14 ;  /* 0x0000000e000e7245 */ /* 0x010fe20000201000 */
[----:B------:R-:W-:-:S02]  /*03a0*/  FFMA R13, R13, UR10, R12 ;  /* 0x0000000a0d0d7c23 */ /* 0x000fc4000800000c */
[----:B------:R-:W4:Y:S01]  /*03b0*/  LDS.U8 R12, [R4+0x2] ;  /* 0x00000200040c7984 */ /* 0x000f220000000000 */
[----:B------:R-:W-:Y:S01]  /*03c0*/  I2FP.F32.U32 R15, R15 ;  /* 0x0000000f000f7245 */ /* 0x000fe20000201000 */
[----:B------:R-:W-:Y:S01]  /*03d0*/  FFMA R14, R14, UR11, R13 ;  /* 0x0000000b0e0e7c23 */ /* 0x000fe2000800000d */
[----:B------:R-:W5:Y:S01]  /*03e0*/  LDCU.128 UR8, c[0x3][0x20] ;  /* 0x00c00400ff0877ac */ /* 0x000f620008000c00 */
[----:B------:R-:W4:Y:S01]  /*03f0*/  LDS.U8 R13, [R4+0x12] ;  /* 0x00001200040d7984 */ /* 0x000f220000000000 */
[----:B------:R-:W-:Y:S01]  /*0400*/  I2FP.F32.U32 R16, R16 ;  /* 0x0000001000107245 */ /* 0x000fe20000201000 */
[----:B------:R-:W-:Y:S02]  /*0410*/  FFMA R15, R15, UR12, R14 ;  /* 0x0000000c0f0f7c23 */ /* 0x000fe4000800000e */
[----:B------:R-:W4:Y:S01]  /*0420*/  LDS.U8 R14, [R4+0x13] ;  /* 0x00001300040e7984 */ /* 0x000f220000000000 */
[----:B------:R-:W-:Y:S01]  /*0430*/  I2FP.F32.U32 R18, R11 ;  /* 0x0000000b00127245 */ /* 0x000fe20000201000 */
[----:B------:R-:W-:-:S02]  /*0440*/  FFMA R15, R16, UR13, R15 ;  /* 0x0000000d100f7c23 */ /* 0x000fc4000800000f */
[----:B------:R-:W4:Y:S01]  /*0450*/  LDS.U8 R11, [R4+0x14] ;  /* 0x00001400040b7984 */ /* 0x000f220000000000 */
[----:B------:R-:W-:Y:S01]  /*0460*/  I2FP.F32.U32 R16, R10 ;  /* 0x0000000a00107245 */ /* 0x000fe20000201000 */
[----:B------:R-:W-:Y:S02]  /*0470*/  FFMA R15, R18, UR14, R15 ;  /* 0x0000000e120f7c23 */ /* 0x000fe4000800000f */
[----:B------:R-:W4:Y:S01]  /*0480*/  LDS.U8 R10, [R4+0x15] ;  /* 0x00001500040a7984 */ /* 0x000f220000000000 */
[----:B------:R-:W-:Y:S01]  /*0490*/  I2FP.F32.U32 R18, R8 ;  /* 0x0000000800127245 */ /* 0x000fe20000201000 */
[----:B------:R-:W-:Y:S01]  /*04a0*/  FFMA R15, R16, UR15, R15 ;  /* 0x0000000f100f7c23 */ /* 0x000fe2000800000f */
[----:B------:R-:W3:Y:S01]  /*04b0*/  LDCU.128 UR12, c[0x3][0x30] ;  /* 0x00c00600ff0c77ac */ /* 0x000ee20008000c00 */
[----:B------:R-:W4:Y:S01]  /*04c0*/  LDS.U8 R8, [R4+0x16] ;  /* 0x0000160004087984 */ /* 0x000f220000000000 */
[----:B0-----:R-:W-:Y:S01]  /*04d0*/  I2FP.F32.U32 R16, R7 ;  /* 0x0000000700107245 */ /* 0x001fe20000201000 */
[----:B-----5:R-:W-:-:S02]  /*04e0*/  FFMA R15, R18, UR8, R15 ;  /* 0x00000008120f7c23 */ /* 0x020fc4000800000f */
[----:B------:R-:W0:Y:S01]  /*04f0*/  LDS.U8 R7, [R4+0x26] ;  /* 0x0000260004077984 */ /* 0x000e220000000000 */
[----:B------:R-:W-:Y:S01]  /*0500*/  I2FP.F32.U32 R18, R6 ;  /* 0x0000000600127245 */ /* 0x000fe20000201000 */
[----:B------:R-:W-:Y:S02]  /*0510*/  FFMA R15, R16, UR9, R15 ;  /* 0x00000009100f7c23 */ /* 0x000fe4000800000f */
[----:B------:R-:W5:Y:S01]  /*0520*/  LDS.U8 R6, [R4+0x27] ;  /* 0x0000270004067984 */ /* 0x000f620000000000 */
[----:B-1----:R-:W-:Y:S01]  /*0530*/  I2FP.F32.U32 R16, R5 ;  /* 0x0000000500107245 */ /* 0x002fe20000201000 */
[----:B------:R-:W-:Y:S02]  /*0540*/  FFMA R15, R18, UR10, R15 ;  /* 0x0000000a120f7c23 */ /* 0x000fe4000800000f */
[----:B------:R-:W1:Y:S01]  /*0550*/  LDS.U8 R5, [R4+0x28] ;  /* 0x0000280004057984 */ /* 0x000e620000000000 */
[----:B--2---:R-:W-:Y:S01]  /*0560*/  I2FP.F32.U32 R18, R0 ;  /* 0x0000000000127245 */ /* 0x004fe20000201000 */
[----:B------:R-:W-:Y:S01]  /*0570*/  FFMA R15, R16, UR11, R15 ;  /* 0x0000000b100f7c23 */ /* 0x000fe2000800000f */
[----:B------:R-:W2:Y:S01]  /*0580*/  LDCU.128 UR8, c[0x3][0x40] ;  /* 0x00c00800ff0877ac */ /* 0x000ea20008000c00 */
[----:B------:R-:W1:Y:S01]  /*0590*/  LDS.U8 R0, [R4+0x29] ;  /* 0x0000290004007984 */ /* 0x000e620000000000 */
[----:B---3--:R-:W-:Y:S01]  /*05a0*/  I2FP.F32.U32 R16, R9 ;  /* 0x0000000900107245 */ /* 0x008fe20000201000 */
[----:B------:R-:W-:-:S02]  /*05b0*/  FFMA R15, R18, UR12, R15 ;  /* 0x0000000c120f7c23 */ /* 0x000fc4000800000f */
[----:B------:R-:W3:Y:S01]  /*05c0*/  LDS.U8 R9, [R4+0x2a] ;  /* 0x00002a0004097984 */ /* 0x000ee20000000000 */
[----:B----4-:R-:W-:Y:S01]  /*05d0*/  I2FP.F32.U32 R12, R12 ;  /* 0x0000000c000c7245 */ /* 0x010fe20000201000 */
[----:B------:R-:W-:Y:S01]  /*05e0*/  FFMA R15, R16, UR13, R15 ;  /* 0x0000000d100f7c23 */ /* 0x000fe2000800000f */
[----:B------:R-:W-:-:S03]  /*05f0*/  I2FP.F32.U32 R13, R13 ;  /* 0x0000000d000d7245 */ /* 0x000fc60000201000 */
[----:B------:R-:W-:Y:S01]  /*0600*/  FFMA R12, R12, UR14, R15 ;  /* 0x0000000e0c0c7c23 */ /* 0x000fe2000800000f */
[----:B------:R-:W-:-:S03]  /*0610*/  I2FP.F32.U32 R15, R14 ;  /* 0x0000000e000f7245 */ /* 0x000fc60000201000 */
[----:B------:R-:W-:Y:S01]  /*0620*/  FFMA R12, R13, UR15, R12 ;  /* 0x0000000f0d0c7c23 */ /* 0x000fe2000800000c */
[----:B------:R-:W4:Y:S01]  /*0630*/  LDCU.128 UR12, c[0x3][0x50] ;  /* 0x00c00a00ff0c77ac */ /* 0x000f220008000c00 */
[----:B------:R-:W-:Y:S02]  /*0640*/  I2FP.F32.U32 R11, R11 ;  /* 0x0000000b000b7245 */ /* 0x000fe40000201000 */
[----:B--2---:R-:W-:Y:S01]  /*0650*/  FFMA R12, R15, UR8, R12 ;  /* 0x000000080f0c7c23 */ /* 0x004fe2000800000c */
[----:B------:R-:W-:-:S03]  /*0660*/  I2FP.F32.U32 R10, R10 ;  /* 0x0000000a000a7245 */ /* 0x000fc60000201000 */
[----:B------:R-:W-:Y:S01]  /*0670*/  FFMA R11, R11, UR9, R12 ;  /* 0x000000090b0b7c23 */ /* 0x000fe2000800000c */
[----:B------:R-:W2:Y:S01]  /*0680*/  LDCU.64 UR8, c[0x0][0x388] ;  /* 0x00007100ff0877ac */ /* 0x000ea20008000a00 */
[----:B------:R-:W-:Y:S02]  /*0690*/  I2FP.F32.U32 R13, R8 ;  /* 0x00000008000d7245 */ /* 0x000fe40000201000 */
[----:B------:R-:W-:Y:S01]  /*06a0*/  FFMA R10, R10, UR10, R11 ;  /* 0x0000000a0a0a7c23 */ /* 0x000fe2000800000b */
[----:B0-----:R-:W-:-:S03]  /*06b0*/  I2FP.F32.U32 R7, R7 ;  /* 0x0000000700077245 */ /* 0x001fc60000201000 */
[----:B------:R-:W-:Y:S01]  /*06c0*/  FFMA R10, R13, UR11, R10 ;  /* 0x0000000b0d0a7c23 */ /* 0x000fe2000800000a */
[----:B-----5:R-:W-:-:S03]  /*06d0*/  I2FP.F32.U32 R6, R6 ;  /* 0x0000000600067245 */ /* 0x020fc60000201000 */
[----:B----4-:R-:W-:Y:S01]  /*06e0*/  FFMA R7, R7, UR12, R10 ;  /* 0x0000000c07077c23 */ /* 0x010fe2000800000a */
[----:B-1----:R-:W-:-:S03]  /*06f0*/  I2FP.F32.U32 R5, R5 ;  /* 0x0000000500057245 */ /* 0x002fc60000201000 */
[----:B------:R-:W-:Y:S01]  /*0700*/  FFMA R6, R6, UR13, R7 ;  /* 0x0000000d06067c23 */ /* 0x000fe20008000007 */
[----:B------:R-:W-:-:S03]  /*0710*/  I2FP.F32.U32 R0, R0 ;  /* 0x0000000000007245 */ /* 0x000fc60000201000 */
[----:B------:R-:W-:Y:S01]  /*0720*/  FFMA R5, R5, UR14, R6 ;  /* 0x0000000e05057c23 */ /* 0x000fe20008000006 */
[C---:B--2---:R-:W-:Y:S02]  /*0730*/  IADD3 R2, P0, PT, R3.reuse, UR8, RZ ;  /* 0x0000000803027c10 */ /* 0x044fe4000ff1e0ff */
[----:B---3--:R-:W-:Y:S01]  /*0740*/  I2FP.F32.U32 R9, R9 ;  /* 0x0000000900097245 */ /* 0x008fe20000201000 */
[----:B------:R-:W-:Y:S01]  /*0750*/  FFMA R0, R0, UR15, R5 ;  /* 0x0000000f00007c23 */ /* 0x000fe20008000005 */
[----:B------:R-:W-:-:S03]  /*0760*/  LEA.HI.X.SX32 R3, R3, UR9, 0x1, P0 ;  /* 0x0000000903037c11 */ /* 0x000fc600080f0eff */
[----:B------:R-:W-:-:S05]  /*0770*/  FFMA R0, R9, UR7, R0 ;  /* 0x0000000709007c23 */ /* 0x000fca0008000000 */
[----:B------:R-:W-:-:S04]  /*0780*/  FMNMX R0, RZ, R0, !PT ;  /* 0x00000000ff007209 */ /* 0x000fc80007800000 */
[----:B------:R-:W-:-:S04]  /*0790*/  FMNMX R0, R0, 255, PT ;  /* 0x437f000000007809 */ /* 0x000fc80003800000 */
[----:B------:R-:W0:Y:S02]  /*07a0*/  F2I.U32.TRUNC.NTZ R5, R0 ;  /* 0x0000000000057305 */ /* 0x000e24000020f000 */
[----:B0-----:R-:W-:Y:S01]  /*07b0*/  STG.E.U8 desc[UR4][R2.64], R5 ;  /* 0x0000000502007986 */ /* 0x001fe2000c101104 */
[----:B------:R-:W-:Y:S05]  /*07c0*/  EXIT ;  /* 0x000000000000794d */ /* 0x000fea0003800000 */
.L_x_140:
        /* <DEDUP_REMOVED lines=11> */
.L_x_164:


//--------------------- .text._Z18convolution2DNaivePhS_Pfiii --------------------------
	.section	.text._Z18convolution2DNaivePhS_Pfiii,"ax",@progbits
	.align	128
        .global         _Z18convolution2DNaivePhS_Pfiii
        .type           _Z18convolution2DNaivePhS_Pfiii,@function
        .size           _Z18convolution2DNaivePhS_Pfiii,(.L_x_165 - _Z18convolution2DNaivePhS_Pfiii)
        .other          _Z18convolution2DNaivePhS_Pfiii,@"STO_CUDA_ENTRY STV_DEFAULT"
_Z18convolution2DNaivePhS_Pfiii:
.text._Z18convolution2DNaivePhS_Pfiii:
[----:B------:R-:W-:Y:S01]  /*0000*/  LDC R1, c[0x0][0x37c] ;  /* 0x0000df00ff017b82 */ /* 0x000fe20000000800 */
[----:B------:R-:W0:Y:S07]  /*0010*/  S2R R5, SR_TID.Y ;  /* 0x0000000000057919 */ /* 0x000e2e0000002200 */
[----:B------:R-:W1:Y:S01]  /*0020*/  LDC R3, c[0x0][0x360] ;  /* 0x0000d800ff037b82 */ /* 0x000e620000000800 */
[----:B------:R-:W1:Y:S07]  /*0030*/  S2R R2, SR_TID.X ;  /* 0x0000000000027919 */ /* 0x000e6e0000002100 */
[----:B------:R-:W0:Y:S08]  /*0040*/  S2UR UR5, SR_CTAID.Y ;  /* 0x00000000000579c3 */ /* 0x000e300000002600 */
[----:B------:R-:W0:Y:S08]  /*0050*/  LDC R0, c[0x0][0x364] ;  /* 0x0000d900ff007b82 */ /* 0x000e300000000800 */
[----:B------:R-:W1:Y:S08]  /*0060*/  S2UR UR4, SR_CTAID.X ;  /* 0x00000000000479c3 */ /* 0x000e700000002500 */
[----:B------:R-:W2:Y:S01]  /*0070*/  LDC.64 R8, c[0x0][0x398] ;  /* 0x0000e600ff087b82 */ /* 0x000ea20000000a00 */
[----:B0-----:R-:W-:-:S02]  /*0080*/  IMAD R0, R0, UR5, R5 ;  /* 0x0000000500007c24 */ /* 0x001fc4000f8e0205 */
[----:B-1----:R-:W-:-:S03]  /*0090*/  IMAD R3, R3, UR4, R2 ;  /* 0x0000000403037c24 */ /* 0x002fc6000f8e0202 */
[----:B--2---:R-:W-:-:S04]  /*00a0*/  ISETP.GE.AND P0, PT, R0, R9, PT ;  /* 0x000000090000720c */ /* 0x004fc80003f06270 */
[----:B------:R-:W-:-:S13]  /*00b0*/  ISETP.GE.OR P0, PT, R3, R8, P0 ;  /* 0x000000080300720c */ /* 0x000fda0000706670 */
[----:B------:R-:W-:Y:S05]  /*00c0*/  @P0 EXIT ;  /* 0x000000000000094d */ /* 0x000fea0003800000 */
[----:B------:R-:W0:Y:S01]  /*00d0*/  LDC R4, c[0x0][0x3a0] ;  /* 0x0000e800ff047b82 */ /* 0x000e220000000800 */
[----:B------:R-:W1:Y:S01]  /*00e0*/  LDCU.64 UR4, c[0x0][0x358] ;  /* 0x00006b00ff0477ac */ /* 0x000e620008000a00 */
[----:B------:R-:W-:Y:S01]  /*00f0*/  IMAD.MOV.U32 R25, RZ, RZ, RZ ;  /* 0x000000ffff197224 */ /* 0x000fe200078e00ff */
[C---:B0-----:R-:W-:Y:S02]  /*0100*/  ISETP.GE.AND P0, PT, R4.reuse, -0x1, PT ;  /* 0xffffffff0400780c */ /* 0x041fe40003f06270 */
[----:B------:R-:W-:-:S11]  /*0110*/  LEA.HI R4, R4, R4, RZ, 0x1 ;  /* 0x0000000404047211 */ /* 0x000fd600078f08ff */
[----:B-1----:R-:W-:Y:S05]  /*0120*/  @!P0 BRA `(.L_x_141) ;  /* 0x0000000800f88947 */ /* 0x002fea0003800000 */
[----:B------:R-:W-:Y:S01]  /*0130*/  SHF.R.S32.HI R4, RZ, 0x1, R4 ;  /* 0x00000001ff047819 */ /* 0x000fe20000011404 */
[----:B------:R-:W-:Y:S02]  /*0140*/  VIADD R7, R9, 0xffffffff ;  /* 0xffffffff09077836 */ /* 0x000fe40000000000 */
[----:B------:R-:W-:Y:S01]  /*0150*/  VIADD R9, R8, 0xffffffff ;  /* 0xffffffff08097836 */ /* 0x000fe20000000000 */
[----:B------:R-:W-:Y:S01]  /*0160*/  IABS R5, R4 ;  /* 0x0000000400057213 */ /* 0x000fe20000000000 */
[----:B------:R-:W-:Y:S02]  /*0170*/  IMAD.MOV R6, RZ, RZ, -R4 ;  /* 0x000000ffff067224 */ /* 0x000fe400078e0a04 */
[----:B------:R-:W-:Y:S02]  /*0180*/  IMAD.MOV.U32 R25, RZ, RZ, RZ ;  /* 0x000000ffff197224 */ /* 0x000fe400078e00ff */
[----:B------:R-:W-:Y:S02]  /*0190*/  IMAD.IADD R5, R4, 0x1, R5 ;  /* 0x0000000104057824 */ /* 0x000fe400078e0205 */
[----:B------:R-:W-:-:S02]  /*01a0*/  IMAD.MOV.U32 R11, RZ, RZ, R6 ;  /* 0x000000ffff0b7224 */ /* 0x000fc400078e0006 */
[----:B------:R-:W-:-:S05]  /*01b0*/  VIADD R2, R5, 0x1 ;  /* 0x0000000105027836 */ /* 0x000fca0000000000 */
[C---:B------:R-:W-:Y:S02]  /*01c0*/  LOP3.LUT R10, R2.reuse, 0xfffffff8, RZ, 0xc0, !PT ;  /* 0xfffffff8020a7812 */ /* 0x040fe400078ec0ff */
[----:B------:R-:W-:-:S03]  /*01d0*/  LOP3.LUT R8, R2, 0x7, RZ, 0xc0, !PT ;  /* 0x0000000702087812 */ /* 0x000fc600078ec0ff */
[----:B------:R-:W-:-:S07]  /*01e0*/  IMAD.MOV R10, RZ, RZ, -R10 ;  /* 0x000000ffff0a7224 */ /* 0x000fce00078e0a0a */
.L_x_147:
[----:B------:R-:W0:Y:S01]  /*01f0*/  LDCU UR6, c[0x0][0x3a0] ;  /* 0x00007400ff0677ac */ /* 0x000e220008000800 */
[----:B------:R-:W-:Y:S01]  /*0200*/  ISETP.GE.U32.AND P1, PT, R5, 0x7, PT ;  /* 0x000000070500780c */ /* 0x000fe20003f26070 */
[----:B------:R-:W-:Y:S01]  /*0210*/  IMAD.IADD R2, R4, 0x1, R11 ;  /* 0x0000000104027824 */ /* 0x000fe200078e020b */
[----:B------:R-:W-:Y:S01]  /*0220*/  IABS R12, R4 ;  /* 0x00000004000c7213 */ /* 0x000fe20000000000 */
[----:B------:R-:W-:Y:S01]  /*0230*/  IMAD.MOV.U32 R22, RZ, RZ, R6 ;  /* 0x000000ffff167224 */ /* 0x000fe200078e0006 */
[C---:B------:R-:W-:Y:S02]  /*0240*/  VIADDMNMX.RELU R20, R11.reuse, R0, R7, PT ;  /* 0x000000000b147246 */ /* 0x040fe40003801107 */
[C---:B------:R-:W-:Y:S01]  /*0250*/  ISETP.NE.AND P0, PT, R11.reuse, R12, PT ;  /* 0x0000000c0b00720c */ /* 0x040fe20003f05270 */
[----:B------:R-:W-:Y:S02]  /*0260*/  VIADD R11, R11, 0x1 ;  /* 0x000000010b0b7836 */ /* 0x000fe40000000000 */
[----:B0-----:R-:W-:-:S04]  /*0270*/  IMAD R23, R2, UR6, RZ ;  /* 0x0000000602177c24 */ /* 0x001fc8000f8e02ff */
[----:B------:R-:W-:Y:S01]  /*0280*/  IMAD.IADD R21, R4, 0x1, R23 ;  /* 0x0000000104157824 */ /* 0x000fe200078e0217 */
[----:B------:R-:W-:Y:S06]  /*0290*/  @!P1 BRA `(.L_x_142) ;  /* 0x0000000400389947 */ /* 0x000fec0003800000 */
[----:B------:R-:W0:Y:S01]  /*02a0*/  LDC.64 R12, c[0x0][0x390] ;  /* 0x0000e400ff0c7b82 */ /* 0x000e220000000a00 */
[----:B------:R-:W-:Y:S01]  /*02b0*/  IADD3 R22, PT, PT, -R4, 0x3, RZ ;  /* 0x0000000304167810 */ /* 0x000fe20007ffe1ff */
[----:B------:R-:W-:Y:S01]  /*02c0*/  IMAD.IADD R2, R3, 0x1, -R4 ;  /* 0x0000000103027824 */ /* 0x000fe200078e0a04 */
[----:B------:R-:W1:Y:S01]  /*02d0*/  LDCU UR8, c[0x0][0x398] ;  /* 0x00007300ff0877ac */ /* 0x000e620008000800 */
[----:B------:R-:W-:Y:S01]  /*02e0*/  IMAD.MOV.U32 R24, RZ, RZ, R10 ;  /* 0x000000ffff187224 */ /* 0x000fe200078e000a */
[----:B------:R-:W2:Y:S06]  /*02f0*/  LDCU.64 UR6, c[0x0][0x380] ;  /* 0x00007000ff0677ac */ /* 0x000eac0008000a00 */
.L_x_143:
[----:B------:R-:W-:-:S05]  /*0300*/  VIMNMX.RELU R15, PT, PT, R2, R9, PT ;  /* 0x00000009020f7248 */ /* 0x000fca0003fe1100 */
[----:B-1----:R-:W-:-:S05]  /*0310*/  IMAD R15, R20, UR8, R15 ;  /* 0x00000008140f7c24 */ /* 0x002fca000f8e020f */
[----:B--2---:R-:W-:-:S04]  /*0320*/  IADD3 R18, P1, PT, R15, UR6, RZ ;  /* 0x000000060f127c10 */ /* 0x004fc8000ff3e0ff */
[----:B------:R-:W-:Y:S01]  /*0330*/  LEA.HI.X.SX32 R19, R15, UR7, 0x1, P1 ;  /* 0x000000070f137c11 */ /* 0x000fe200088f0eff */
[----:B0-----:R-:W-:-:S04]  /*0340*/  IMAD.WIDE R14, R23, 0x4, R12 ;  /* 0x00000004170e7825 */ /* 0x001fc800078e020c */
[----:B------:R-:W2:Y:S04]  /*0350*/  LDG.E.U8 R18, desc[UR4][R18.64] ;  /* 0x0000000412127981 */ /* 0x000ea8000c1e1100 */
[----:B------:R-:W3:Y:S01]  /*0360*/  LDG.E R17, desc[UR4][R14.64] ;  /* 0x000000040e117981 */ /* 0x000ee2000c1e1900 */
[C-C-:B------:R-:W-:Y:S02]  /*0370*/  VIADDMNMX.RELU R27, R2.reuse, 0x1, R9.reuse, PT ;  /* 0x00000001021b7846 */ /* 0x140fe40003801109 */
[----:B------:R-:W-:Y:S01]  /*0380*/  VIADDMNMX.RELU R29, R2, 0x2, R9, PT ;  /* 0x00000002021d7846 */ /* 0x000fe20003801109 */
[----:B------:R-:W4:Y:S02]  /*0390*/  LDG.E R26, desc[UR4][R14.64+0x8] ;  /* 0x000008040e1a7981 */ /* 0x000f24000c1e1900 */
[----:B------:R-:W-:-:S02]  /*03a0*/  IMAD R27, R20, UR8, R27 ;  /* 0x00000008141b7c24 */ /* 0x000fc4000f8e021b */
[----:B------:R-:W-:Y:S01]  /*03b0*/  IMAD R29, R20, UR8, R29 ;  /* 0x00000008141d7c24 */ /* 0x000fe2000f8e021d */
[----:B--2---:R-:W-:-:S05]  /*03c0*/  I2FP.F32.U32 R16, R18 ;  /* 0x0000001200107245 */ /* 0x004fca0000201000 */
[----:B---3--:R-:W-:Y:S01]  /*03d0*/  FFMA R25, R16, R17, R25 ;  /* 0x0000001110197223 */ /* 0x008fe20000000019 */
[----:B------:R-:W-:-:S04]  /*03e0*/  IADD3 R16, P1, PT, R27, UR6, RZ ;  /* 0x000000061b107c10 */ /* 0x000fc8000ff3e0ff */
[----:B------:R-:W-:Y:S02]  /*03f0*/  LEA.HI.X.SX32 R17, R27, UR7, 0x1, P1 ;  /* 0x000000071b117c11 */ /* 0x000fe400088f0eff */
[C---:B------:R-:W-:Y:S01]  /*0400*/  IADD3 R18, P1, PT, R29.reuse, UR6, RZ ;  /* 0x000000061d127c10 */ /* 0x040fe2000ff3e0ff */
[----:B------:R-:W2:Y:S04]  /*0410*/  LDG.E R27, desc[UR4][R14.64+0x4] ;  /* 0x000004040e1b7981 */ /* 0x000ea8000c1e1900 */
[----:B------:R0:W3:Y:S01]  /*0420*/  LDG.E.U8 R16, desc[UR4][R16.64] ;  /* 0x0000000410107981 */ /* 0x0000e2000c1e1100 */
[----:B------:R-:W-:-:S05]  /*0430*/  LEA.HI.X.SX32 R19, R29, UR7, 0x1, P1 ;  /* 0x000000071d137c11 */ /* 0x000fca00088f0eff */
[----:B------:R-:W5:Y:S01]  /*0440*/  LDG.E.U8 R18, desc[UR4][R18.64] ;  /* 0x0000000412127981 */ /* 0x000f62000c1e1100 */
[----:B0-----:R-:W-:Y:S02]  /*0450*/  VIADDMNMX.RELU R17, R2, 0x4, R9, PT ;  /* 0x0000000402117846 */ /* 0x001fe40003801109 */
[----:B---3--:R-:W-:-:S05]  /*0460*/  I2FP.F32.U32 R28, R16 ;  /* 0x00000010001c7245 */ /* 0x008fca0000201000 */
[----:B--2---:R-:W-:Y:S01]  /*0470*/  FFMA R25, R28, R27, R25 ;  /* 0x0000001b1c197223 */ /* 0x004fe20000000019 */
[----:B------:R-:W-:Y:S02]  /*0480*/  VIADDMNMX.RELU R27, R2, 0x3, R9, PT ;  /* 0x00000003021b7846 */ /* 0x000fe40003801109 */
[----:B-----5:R-:W-:-:S03]  /*0490*/  I2FP.F32.U32 R28, R18 ;  /* 0x00000012001c7245 */ /* 0x020fc60000201000 */
[----:B------:R-:W-:Y:S02]  /*04a0*/  IMAD R27, R20, UR8, R27 ;  /* 0x00000008141b7c24 */ /* 0x000fe4000f8e021b */
[----:B----4-:R-:W-:Y:S01]  /*04b0*/  FFMA R26, R28, R26, R25 ;  /* 0x0000001a1c1a7223 */ /* 0x010fe20000000019 */
[----:B------:R-:W-:Y:S01]  /*04c0*/  IMAD R25, R20, UR8, R17 ;  /* 0x0000000814197c24 */ /* 0x000fe2000f8e0211 */
[----:B------:R-:W2:Y:S01]  /*04d0*/  LDG.E R28, desc[UR4][R14.64+0x10] ;  /* 0x000010040e1c7981 */ /* 0x000ea2000c1e1900 */
[----:B------:R-:W-:-:S04]  /*04e0*/  IADD3 R16, P1, PT, R27, UR6, RZ ;  /* 0x000000061b107c10 */ /* 0x000fc8000ff3e0ff */
[----:B------:R-:W-:Y:S02]  /*04f0*/  LEA.HI.X.SX32 R17, R27, UR7, 0x1, P1 ;  /* 0x000000071b117c11 */ /* 0x000fe400088f0eff */
[C---:B------:R-:W-:Y:S01]  /*0500*/  IADD3 R18, P1, PT, R25.reuse, UR6, RZ ;  /* 0x0000000619127c10 */ /* 0x040fe2000ff3e0ff */
[----:B------:R-:W3:Y:S03]  /*0510*/  LDG.E R27, desc[UR4][R14.64+0xc] ;  /* 0x00000c040e1b7981 */ /* 0x000ee6000c1e1900 */
[----:B------:R-:W-:Y:S01]  /*0520*/  LEA.HI.X.SX32 R19, R25, UR7, 0x1, P1 ;  /* 0x0000000719137c11 */ /* 0x000fe200088f0eff */
[----:B------:R0:W4:Y:S04]  /*0530*/  LDG.E.U8 R16, desc[UR4][R16.64] ;  /* 0x0000000410107981 */ /* 0x000128000c1e1100 */
[----:B------:R-:W5:Y:S01]  /*0540*/  LDG.E.U8 R18, desc[UR4][R18.64] ;  /* 0x0000000412127981 */ /* 0x000f62000c1e1100 */
[----:B------:R-:W-:-:S05]  /*0550*/  VIADDMNMX.RELU R29, R2, 0x5, R9, PT ;  /* 0x00000005021d7846 */ /* 0x000fca0003801109 */
[----:B------:R-:W-:Y:S01]  /*0560*/  IMAD R29, R20, UR8, R29 ;  /* 0x00000008141d7c24 */ /* 0x000fe2000f8e021d */
[----:B0-----:R-:W-:-:S05]  /*0570*/  VIADDMNMX.RELU R17, R2, 0x6, R9, PT ;  /* 0x0000000602117846 */ /* 0x001fca0003801109 */
[----:B------:R-:W-:Y:S01]  /*0580*/  IMAD R17, R20, UR8, R17 ;  /* 0x0000000814117c24 */ /* 0x000fe2000f8e0211 */
[----:B----4-:R-:W-:-:S05]  /*0590*/  I2FP.F32.U32 R25, R16 ;  /* 0x0000001000197245 */ /* 0x010fca0000201000 */
[----:B---3--:R-:W-:Y:S01]  /*05a0*/  FFMA R25, R25, R27, R26 ;  /* 0x0000001b19197223 */ /* 0x008fe2000000001a */
[----:B-----5:R-:W-:Y:S01]  /*05b0*/  I2FP.F32.U32 R26, R18 ;  /* 0x00000012001a7245 */ /* 0x020fe20000201000 */
[----:B------:R-:W3:Y:S01]  /*05c0*/  LDG.E R27, desc[UR4][R14.64+0x1c] ;  /* 0x00001c040e1b7981 */ /* 0x000ee2000c1e1900 */
[----:B------:R-:W-:-:S04]  /*05d0*/  IADD3 R18, P1, PT, R29, UR6, RZ ;  /* 0x000000061d127c10 */ /* 0x000fc8000ff3e0ff */
[----:B------:R-:W-:Y:S02]  /*05e0*/  LEA.HI.X.SX32 R19, R29, UR7, 0x1, P1 ;  /* 0x000000071d137c11 */ /* 0x000fe400088f0eff */
[----:B------:R-:W-:Y:S02]  /*05f0*/  VIADDMNMX.RELU R29, R2, 0x7, R9, PT ;  /* 0x00000007021d7846 */ /* 0x000fe40003801109 */
[C---:B------:R-:W-:Y:S01]  /*0600*/  IADD3 R16, P1, PT, R17.reuse, UR6, RZ ;  /* 0x0000000611107c10 */ /* 0x040fe2000ff3e0ff */
[----:B--2---:R-:W-:Y:S01]  /*0610*/  FFMA R28, R26, R28, R25 ;  /* 0x0000001c1a1c7223 */ /* 0x004fe20000000019 */
[----:B------:R-:W2:Y:S01]  /*0620*/  LDG.E.U8 R18, desc[UR4][R18.64] ;  /* 0x0000000412127981 */ /* 0x000ea2000c1e1100 */
[----:B------:R-:W-:Y:S01]  /*0630*/  IMAD R29, R20, UR8, R29 ;  /* 0x00000008141d7c24 */ /* 0x000fe2000f8e021d */
[----:B------:R-:W-:Y:S02]  /*0640*/  LEA.HI.X.SX32 R17, R17, UR7, 0x1, P1 ;  /* 0x0000000711117c11 */ /* 0x000fe400088f0eff */
[----:B------:R-:W4:Y:S04]  /*0650*/  LDG.E R25, desc[UR4][R14.64+0x14] ;  /* 0x000014040e197981 */ /* 0x000f28000c1e1900 */
[----:B------:R0:W5:Y:S04]  /*0660*/  LDG.E R26, desc[UR4][R14.64+0x18] ;  /* 0x000018040e1a7981 */ /* 0x000168000c1e1900 */
[----:B------:R-:W3:Y:S01]  /*0670*/  LDG.E.U8 R16, desc[UR4][R16.64] ;  /* 0x0000000410107981 */ /* 0x000ee2000c1e1100 */
[----:B0-----:R-:W-:-:S04]  /*0680*/  IADD3 R14, P1, PT, R29, UR6, RZ ;  /* 0x000000061d0e7c10 */ /* 0x001fc8000ff3e0ff */
[----:B------:R-:W-:-:S05]  /*0690*/  LEA.HI.X.SX32 R15, R29, UR7, 0x1, P1 ;  /* 0x000000071d0f7c11 */ /* 0x000fca00088f0eff */
[----:B------:R-:W5:Y:S01]  /*06a0*/  LDG.E.U8 R14, desc[UR4][R14.64] ;  /* 0x000000040e0e7981 */ /* 0x000f62000c1e1100 */
[----:B------:R-:W-:-:S05]  /*06b0*/  VIADD R24, R24, 0x8 ;  /* 0x0000000818187836 */ /* 0x000fca0000000000 */
[----:B------:R-:W-:Y:S01]  /*06c0*/  ISETP.NE.AND P1, PT, R24, RZ, PT ;  /* 0x000000ff1800720c */ /* 0x000fe20003f25270 */
[----:B------:R-:W-:Y:S02]  /*06d0*/  VIADD R22, R22, 0x8 ;  /* 0x0000000816167836 */ /* 0x000fe40000000000 */
[----:B------:R-:W-:Y:S02]  /*06e0*/  VIADD R2, R2, 0x8 ;  /* 0x0000000802027836 */ /* 0x000fe40000000000 */
[----:B------:R-:W-:Y:S01]  /*06f0*/  VIADD R23, R23, 0x8 ;  /* 0x0000000817177836 */ /* 0x000fe20000000000 */
[----:B--2---:R-:W-:-:S05]  /*0700*/  I2FP.F32.U32 R29, R18 ;  /* 0x00000012001d7245 */ /* 0x004fca0000201000 */
[----:B----4-:R-:W-:Y:S01]  /*0710*/  FFMA R25, R29, R25, R28 ;  /* 0x000000191d197223 */ /* 0x010fe2000000001c */
[----:B---3--:R-:W-:-:S05]  /*0720*/  I2FP.F32.U32 R18, R16 ;  /* 0x0000001000127245 */ /* 0x008fca0000201000 */
[----:B-----5:R-:W-:Y:S01]  /*0730*/  FFMA R18, R18, R26, R25 ;  /* 0x0000001a12127223 */ /* 0x020fe20000000019 */
[----:B------:R-:W-:-:S05]  /*0740*/  I2FP.F32.U32 R25, R14 ;  /* 0x0000000e00197245 */ /* 0x000fca0000201000 */
[----:B------:R-:W-:Y:S01]  /*0750*/  FFMA R25, R25, R27, R18 ;  /* 0x0000001b19197223 */ /* 0x000fe20000000012 */
[----:B------:R-:W-:Y:S06]  /*0760*/  @P1 BRA `(.L_x_143) ;  /* 0xfffffff800e41947 */ /* 0x000fec000383ffff */
[----:B------:R-:W-:-:S07]  /*0770*/  VIADD R22, R22, 0xfffffffd ;  /* 0xfffffffd16167836 */ /* 0x000fce0000000000 */
.L_x_142:
[----:B------:R-:W-:-:S13]  /*0780*/  ISETP.NE.AND P1, PT, R8, RZ, PT ;  /* 0x000000ff0800720c */ /* 0x000fda0003f25270 */
[----:B------:R-:W-:Y:S05]  /*0790*/  @!P1 BRA `(.L_x_144) ;  /* 0x0000000400589947 */ /* 0x000fea0003800000 */
[----:B------:R-:W-:Y:S02]  /*07a0*/  VIADD R12, R8, 0xffffffff ;  /* 0xffffffff080c7836 */ /* 0x000fe40000000000 */
[----:B------:R-:W-:-:S03]  /*07b0*/  VIADD R2, R5, 0x1 ;  /* 0x0000000105027836 */ /* 0x000fc60000000000 */
[----:B------:R-:W-:Y:S02]  /*07c0*/  ISETP.GE.U32.AND P2, PT, R12, 0x3, PT ;  /* 0x000000030c00780c */ /* 0x000fe40003f46070 */
[----:B------:R-:W-:-:S11]  /*07d0*/  LOP3.LUT P1, R2, R2, 0x3, RZ, 0xc0, !PT ;  /* 0x0000000302027812 */ /* 0x000fd6000782c0ff */
[----:B------:R-:W-:Y:S05]  /*07e0*/  @!P2 BRA `(.L_x_145) ;  /* 0x00000000009ca947 */ /* 0x000fea0003800000 */
[----:B------:R-:W0:Y:S01]  /*07f0*/  LDCU UR6, c[0x0][0x398] ;  /* 0x00007300ff0677ac */ /* 0x000e220008000800 */
[----:B------:R-:W-:Y:S01]  /*0800*/  IMAD.IADD R12, R3, 0x1, R22 ;  /* 0x00000001030c7824 */ /* 0x000fe200078e0216 */
[----:B------:R-:W1:Y:S01]  /*0810*/  LDC.64 R18, c[0x0][0x390] ;  /* 0x0000e400ff127b82 */ /* 0x000e620000000a00 */
[----:B------:R-:W2:Y:S03]  /*0820*/  LDCU.64 UR8, c[0x0][0x380] ;  /* 0x00007000ff0877ac */ /* 0x000ea60008000a00 */
[C---:B------:R-:W-:Y:S02]  /*0830*/  VIMNMX.RELU R13, PT, PT, R12.reuse, R9, PT ;  /* 0x000000090c0d7248 */ /* 0x040fe40003fe1100 */
[C-C-:B------:R-:W-:Y:S02]  /*0840*/  VIADDMNMX.RELU R15, R12.reuse, 0x1, R9.reuse, PT ;  /* 0x000000010c0f7846 */ /* 0x140fe40003801109 */
[----:B------:R-:W-:Y:S01]  /*0850*/  VIADDMNMX.RELU R17, R12, 0x2, R9, PT ;  /* 0x000000020c117846 */ /* 0x000fe20003801109 */
[----:B0-----:R-:W-:-:S02]  /*0860*/  IMAD R13, R20, UR6, R13 ;  /* 0x00000006140d7c24 */ /* 0x001fc4000f8e020d */
[----:B------:R-:W-:Y:S01]  /*0870*/  IMAD R14, R20, UR6, R15 ;  /* 0x00000006140e7c24 */ /* 0x000fe2000f8e020f */
[----:B------:R-:W-:Y:S02]  /*0880*/  VIADDMNMX.RELU R15, R12, 0x3, R9, PT ;  /* 0x000000030c0f7846 */ /* 0x000fe40003801109 */
[----:B--2---:R-:W-:Y:S01]  /*0890*/  IADD3 R26, P2, PT, R13, UR8, RZ ;  /* 0x000000080d1a7c10 */ /* 0x004fe2000ff5e0ff */
[----:B------:R-:W-:Y:S01]  /*08a0*/  IMAD.IADD R23, R21, 0x1, R22 ;  /* 0x0000000115177824 */ /* 0x000fe200078e0216 */
[----:B------:R-:W-:Y:S02]  /*08b0*/  IADD3 R16, P3, PT, R14, UR8, RZ ;  /* 0x000000080e107c10 */ /* 0x000fe4000ff7e0ff */
[----:B------:R-:W-:Y:S01]  /*08c0*/  LEA.HI.X.SX32 R27, R13, UR9, 0x1, P2 ;  /* 0x000000090d1b7c11 */ /* 0x000fe200090f0eff */
[----:B------:R-:W-:Y:S01]  /*08d0*/  IMAD R13, R20, UR6, R17 ;  /* 0x00000006140d7c24 */ /* 0x000fe2000f8e0211 */
[----:B------:R-:W-:Y:S01]  /*08e0*/  LEA.HI.X.SX32 R17, R14, UR9, 0x1, P3 ;  /* 0x000000090e117c11 */ /* 0x000fe200098f0eff */
[----:B------:R-:W-:-:S02]  /*08f0*/  IMAD R15, R20, UR6, R15 ;  /* 0x00000006140f7c24 */ /* 0x000fc4000f8e020f */
[----:B------:R-:W2:Y:S01]  /*0900*/  LDG.E.U8 R26, desc[UR4][R26.64] ;  /* 0x000000041a1a7981 */ /* 0x000ea2000c1e1100 */
[----:B------:R-:W-:Y:S01]  /*0910*/  IADD3 R12, P2, PT, R13, UR8, RZ ;  /* 0x000000080d0c7c10 */ /* 0x000fe2000ff5e0ff */
[----:B-1----:R-:W-:Y:S01]  /*0920*/  IMAD.WIDE R18, R23, 0x4, R18 ;  /* 0x0000000417127825 */ /* 0x002fe200078e0212 */
[----:B------:R-:W-:Y:S01]  /*0930*/  IADD3 R14, P3, PT, R15, UR8, RZ ;  /* 0x000000080f0e7c10 */ /* 0x000fe2000ff7e0ff */
[----:B------:R-:W3:Y:S01]  /*0940*/  LDG.E.U8 R16, desc[UR4][R16.64] ;  /* 0x0000000410107981 */ /* 0x000ee2000c1e1100 */
[----:B------:R-:W-:-:S03]  /*0950*/  LEA.HI.X.SX32 R13, R13, UR9, 0x1, P2 ;  /* 0x000000090d0d7c11 */ /* 0x000fc600090f0eff */
[----:B------:R-:W4:Y:S01]  /*0960*/  LDG.E R24, desc[UR4][R18.64] ;  /* 0x0000000412187981 */ /* 0x000f22000c1e1900 */
[----:B------:R-:W-:-:S03]  /*0970*/  LEA.HI.X.SX32 R15, R15, UR9, 0x1, P3 ;  /* 0x000000090f0f7c11 */ /* 0x000fc600098f0eff */
[----:B------:R-:W5:Y:S04]  /*0980*/  LDG.E.U8 R12, desc[UR4][R12.64] ;  /* 0x000000040c0c7981 */ /* 0x000f68000c1e1100 */
[----:B------:R-:W5:Y:S04]  /*0990*/  LDG.E R23, desc[UR4][R18.64+0x4] ;  /* 0x0000040412177981 */ /* 0x000f68000c1e1900 */
[----:B------:R-:W5:Y:S04]  /*09a0*/  LDG.E.U8 R14, desc[UR4][R14.64] ;  /* 0x000000040e0e7981 */ /* 0x000f68000c1e1100 */
[----:B------:R-:W5:Y:S04]  /*09b0*/  LDG.E R27, desc[UR4][R18.64+0x8] ;  /* 0x00000804121b7981 */ /* 0x000f68000c1e1900 */
[----:B------:R-:W5:Y:S01]  /*09c0*/  LDG.E R28, desc[UR4][R18.64+0xc] ;  /* 0x00000c04121c7981 */ /* 0x000f62000c1e1900 */
[----:B------:R-:W-:Y:S01]  /*09d0*/  VIADD R22, R22, 0x4 ;  /* 0x0000000416167836 */ /* 0x000fe20000000000 */
[----:B--2---:R-:W-:-:S02]  /*09e0*/  I2FP.F32.U32 R26, R26 ;  /* 0x0000001a001a7245 */ /* 0x004fc40000201000 */
[----:B---3--:R-:W-:-:S03]  /*09f0*/  I2FP.F32.U32 R29, R16 ;  /* 0x00000010001d7245 */ /* 0x008fc60000201000 */
[----:B----4-:R-:W-:Y:S01]  /*0a00*/  FFMA R24, R26, R24, R25 ;  /* 0x000000181a187223 */ /* 0x010fe20000000019 */
[----:B-----5:R-:W-:-:S03]  /*0a10*/  I2FP.F32.U32 R17, R12 ;  /* 0x0000000c00117245 */ /* 0x020fc60000201000 */
[----:B------:R-:W-:Y:S01]  /*0a20*/  FFMA R24, R29, R23, R24 ;  /* 0x000000171d187223 */ /* 0x000fe20000000018 */
[----:B------:R-:W-:-:S03]  /*0a30*/  I2FP.F32.U32 R16, R14 ;  /* 0x0000000e00107245 */ /* 0x000fc60000201000 */
[----:B------:R-:W-:-:S04]  /*0a40*/  FFMA R17, R17, R27, R24 ;  /* 0x0000001b11117223 */ /* 0x000fc80000000018 */
[----:B------:R-:W-:-:S07]  /*0a50*/  FFMA R25, R16, R28, R17 ;  /* 0x0000001c10197223 */ /* 0x000fce0000000011 */
.L_x_145:
[----:B------:R-:W-:Y:S05]  /*0a60*/  @!P1 BRA `(.L_x_144) ;  /* 0x0000000000a49947 */ /* 0x000fea0003800000 */
[----:B------:R-:W-:Y:S02]  /*0a70*/  ISETP.NE.AND P2, PT, R2, 0x1, PT ;  /* 0x000000010200780c */ /* 0x000fe40003f45270 */
[----:B------:R-:W-:-:S04]  /*0a80*/  LOP3.LUT R12, R5, 0x1, RZ, 0xc0, !PT ;  /* 0x00000001050c7812 */ /* 0x000fc800078ec0ff */
[----:B------:R-:W-:-:S07]  /*0a90*/  ISETP.NE.U32.AND P1, PT, R12, 0x1, PT ;  /* 0x000000010c00780c */ /* 0x000fce0003f25070 */
[----:B------:R-:W-:Y:S06]  /*0aa0*/  @!P2 BRA `(.L_x_146) ;  /* 0x00000000005ca947 */ /* 0x000fec0003800000 */
[----:B------:R-:W0:Y:S01]  /*0ab0*/  LDCU UR6, c[0x0][0x398] ;  /* 0x00007300ff0677ac */ /* 0x000e220008000800 */
[----:B------:R-:W1:Y:S01]  /*0ac0*/  LDC.64 R14, c[0x0][0x390] ;  /* 0x0000e400ff0e7b82 */ /* 0x000e620000000a00 */
[--C-:B------:R-:W-:Y:S01]  /*0ad0*/  IMAD.IADD R2, R3, 0x1, R22.reuse ;  /* 0x0000000103027824 */ /* 0x100fe200078e0216 */
[----:B------:R-:W2:Y:S01]  /*0ae0*/  LDCU.64 UR8, c[0x0][0x380] ;  /* 0x00007000ff0877ac */ /* 0x000ea20008000a00 */
[----:B------:R-:W-:-:S03]  /*0af0*/  IMAD.IADD R19, R21, 0x1, R22 ;  /* 0x0000000115137824 */ /* 0x000fc600078e0216 */
[C---:B------:R-:W-:Y:S02]  /*0b00*/  VIMNMX.RELU R13, PT, PT, R2.reuse, R9, PT ;  /* 0x00000009020d7248 */ /* 0x040fe40003fe1100 */
[----:B------:R-:W-:-:S03]  /*0b10*/  VIADDMNMX.RELU R17, R2, 0x1, R9, PT ;  /* 0x0000000102117846 */ /* 0x000fc60003801109 */
[C---:B0-----:R-:W-:Y:S02]  /*0b20*/  IMAD R13, R20.reuse, UR6, R13 ;  /* 0x00000006140d7c24 */ /* 0x041fe4000f8e020d */
[----:B------:R-:W-:-:S03]  /*0b30*/  IMAD R2, R20, UR6, R17 ;  /* 0x0000000614027c24 */ /* 0x000fc6000f8e0211 */
[----:B--2---:R-:W-:Y:S02]  /*0b40*/  IADD3 R16, P2, PT, R13, UR8, RZ ;  /* 0x000000080d107c10 */ /* 0x004fe4000ff5e0ff */
[C---:B------:R-:W-:Y:S01]  /*0b50*/  IADD3 R12, P3, PT, R2.reuse, UR8, RZ ;  /* 0x00000008020c7c10 */ /* 0x040fe2000ff7e0ff */
[----:B-1----:R-:W-:Y:S01]  /*0b60*/  IMAD.WIDE R14, R19, 0x4, R14 ;  /* 0x00000004130e7825 */ /* 0x002fe200078e020e */
[----:B------:R-:W-:Y:S02]  /*0b70*/  LEA.HI.X.SX32 R17, R13, UR9, 0x1, P2 ;  /* 0x000000090d117c11 */ /* 0x000fe400090f0eff */
[----:B------:R-:W-:Y:S02]  /*0b80*/  LEA.HI.X.SX32 R13, R2, UR9, 0x1, P3 ;  /* 0x00000009020d7c11 */ /* 0x000fe400098f0eff */
[----:B------:R-:W2:Y:S04]  /*0b90*/  LDG.E R18, desc[UR4][R14.64] ;  /* 0x000000040e127981 */ /* 0x000ea8000c1e1900 */
[----:B------:R-:W3:Y:S04]  /*0ba0*/  LDG.E.U8 R16, desc[UR4][R16.64] ;  /* 0x0000000410107981 */ /* 0x000ee8000c1e1100 */
[----:B------:R-:W4:Y:S04]  /*0bb0*/  LDG.E.U8 R12, desc[UR4][R12.64] ;  /* 0x000000040c0c7981 */ /* 0x000f28000c1e1100 */
[----:B------:R-:W5:Y:S01]  /*0bc0*/  LDG.E R23, desc[UR4][R14.64+0x4] ;  /* 0x000004040e177981 */ /* 0x000f62000c1e1900 */
[----:B------:R-:W-:Y:S01]  /*0bd0*/  VIADD R22, R22, 0x2 ;  /* 0x0000000216167836 */ /* 0x000fe20000000000 */
[----:B---3--:R-:W-:-:S02]  /*0be0*/  I2FP.F32.U32 R2, R16 ;  /* 0x0000001000027245 */ /* 0x008fc40000201000 */
[----:B----4-:R-:W-:-:S03]  /*0bf0*/  I2FP.F32.U32 R19, R12 ;  /* 0x0000000c00137245 */ /* 0x010fc60000201000 */
[----:B--2---:R-:W-:-:S04]  /*0c00*/  FFMA R2, R2, R18, R25 ;  /* 0x0000001202027223 */ /* 0x004fc80000000019 */
[----:B-----5:R-:W-:-:S07]  /*0c10*/  FFMA R25, R19, R23, R2 ;  /* 0x0000001713197223 */ /* 0x020fce0000000002 */
.L_x_146:
[----:B------:R-:W-:Y:S05]  /*0c20*/  @!P1 BRA `(.L_x_144) ;  /* 0x0000000000349947 */ /* 0x000fea0003800000 */
[----:B------:R-:W0:Y:S01]  /*0c30*/  LDCU UR6, c[0x0][0x398] ;  /* 0x00007300ff0677ac */ /* 0x000e220008000800 */
[----:B------:R-:W1:Y:S01]  /*0c40*/  LDC.64 R12, c[0x0][0x390] ;  /* 0x0000e400ff0c7b82 */ /* 0x000e620000000a00 */
[----:B------:R-:W-:Y:S01]  /*0c50*/  VIADDMNMX.RELU R15, R22, R3, R9, PT ;  /* 0x00000003160f7246 */ /* 0x000fe20003801109 */
[----:B------:R-:W-:Y:S01]  /*0c60*/  IMAD.IADD R21, R21, 0x1, R22 ;  /* 0x0000000115157824 */ /* 0x000fe200078e0216 */
[----:B------:R-:W2:Y:S03]  /*0c70*/  LDCU.64 UR8, c[0x0][0x380] ;  /* 0x00007000ff0877ac */ /* 0x000ea60008000a00 */
[----:B0-----:R-:W-:-:S05]  /*0c80*/  IMAD R15, R20, UR6, R15 ;  /* 0x00000006140f7c24 */ /* 0x001fca000f8e020f */
[----:B--2---:R-:W-:Y:S01]  /*0c90*/  IADD3 R14, P1, PT, R15, UR8, RZ ;  /* 0x000000080f0e7c10 */ /* 0x004fe2000ff3e0ff */
[----:B-1----:R-:W-:-:S03]  /*0ca0*/  IMAD.WIDE R12, R21, 0x4, R12 ;  /* 0x00000004150c7825 */ /* 0x002fc600078e020c */
[----:B------:R-:W-:-:S03]  /*0cb0*/  LEA.HI.X.SX32 R15, R15, UR9, 0x1, P1 ;  /* 0x000000090f0f7c11 */ /* 0x000fc600088f0eff */
[----:B------:R-:W2:Y:S04]  /*0cc0*/  LDG.E R12, desc[UR4][R12.64] ;  /* 0x000000040c0c7981 */ /* 0x000ea8000c1e1900 */
[----:B------:R-:W3:Y:S02]  /*0cd0*/  LDG.E.U8 R14, desc[UR4][R14.64] ;  /* 0x000000040e0e7981 */ /* 0x000ee4000c1e1100 */
[----:B---3--:R-:W-:-:S05]  /*0ce0*/  I2FP.F32.U32 R2, R14 ;  /* 0x0000000e00027245 */ /* 0x008fca0000201000 */
[----:B--2---:R-:W-:-:S07]  /*0cf0*/  FFMA R25, R2, R12, R25 ;  /* 0x0000000c02197223 */ /* 0x004fce0000000019 */
.L_x_144:
[----:B------:R-:W-:Y:S05]  /*0d00*/  @P0 BRA `(.L_x_147) ;  /* 0xfffffff400380947 */ /* 0x000fea000383ffff */
.L_x_141:
[----:B------:R-:W0:Y:S01]  /*0d10*/  LDCU UR8, c[0x0][0x398] ;  /* 0x00007300ff0877ac */ /* 0x000e220008000800 */
[----:B------:R-:W-:Y:S01]  /*0d20*/  FMNMX R25, RZ, R25, !PT ;  /* 0x00000019ff197209 */ /* 0x000fe20007800000 */
[----:B------:R-:W1:Y:S03]  /*0d30*/  LDCU.64 UR6, c[0x0][0x388] ;  /* 0x00007100ff0677ac */ /* 0x000e660008000a00 */
[----:B------:R-:W-:-:S06]  /*0d40*/  FMNMX R25, R25, 255, PT ;  /* 0x437f000019197809 */ /* 0x000fcc0003800000 */
[----:B------:R-:W2:Y:S01]  /*0d50*/  F2I.U32.TRUNC.NTZ R25, R25 ;  /* 0x0000001900197305 */ /* 0x000ea2000020f000 */
[----:B0-----:R-:W-:-:S05]  /*0d60*/  IMAD R0, R0, UR8, R3 ;  /* 0x0000000800007c24 */ /* 0x001fca000f8e0203 */
[----:B-1----:R-:W-:-:S04]  /*0d70*/  IADD3 R2, P0, PT, R0, UR6, RZ ;  /* 0x0000000600027c10 */ /* 0x002fc8000ff1e0ff */
[----:B------:R-:W-:-:S05]  /*0d80*/  LEA.HI.X.SX32 R3, R0, UR7, 0x1, P0 ;  /* 0x0000000700037c11 */ /* 0x000fca00080f0eff */
[----:B--2---:R-:W-:Y:S01]  /*0d90*/  STG.E.U8 desc[UR4][R2.64], R25 ;  /* 0x0000001902007986 */ /* 0x004fe2000c101104 */
[----:B------:R-:W-:Y:S05]  /*0da0*/  EXIT ;  /* 0x000000000000794d */ /* 0x000fea0003800000 */
.L_x_148:
        /* <DEDUP_REMOVED lines=13> */
.L_x_165:


//--------------------- .nv.shared.reserved.0     --------------------------
	.section	.nv.shared.reserved.0,"aw",@nobits
	.weak		__nv_reservedSMEM_offset_0_alias
	.size		__nv_reservedSMEM_offset_0_alias, 0, 64
	.other		__nv_reservedSMEM_offset_0_alias,@"STO_CUDA_RESERVED_SHARED STV_DEFAULT"
__nv_reservedSMEM_offset_0_alias:
	.zero		0
	.zero		64


//--------------------- .nv.shared._Z22computeHistogramSharedPhPjii --------------------------
	.section	.nv.shared._Z22computeHistogramSharedPhPjii,"aw",@nobits
	.sectionflags	@""
	.align	4
.nv.shared._Z22computeHistogramSharedPhPjii:
	.zero		2048


//--------------------- .nv.shared._Z24sobelEdgeDetectionSharedPhS_ii --------------------------
	.section	.nv.shared._Z24sobelEdgeDetectionSharedPhS_ii,"aw",@nobits
	.sectionflags	@""
.nv.shared._Z24sobelEdgeDetectionSharedPhS_ii:
	.zero		1348


//--------------------- .nv.shared._Z19convolution2DSharedPhS_ii --------------------------
	.section	.nv.shared._Z19convolution2DSharedPhS_ii,"aw",@nobits
	.sectionflags	@""
.nv.shared._Z19convolution2DSharedPhS_ii:
	.zero		1424


//--------------------- .nv.constant0._Z17boxFilterVerticalPfPhiii --------------------------
	.section	.nv.constant0._Z17boxFilterVerticalPfPhiii,"a",@progbits
	.sectionflags	@""
	.align	4
.nv.constant0._Z17boxFilterVerticalPfPhiii:
	.zero		924


//--------------------- .nv.constant0._Z19boxFilterHorizontalPhPfiii --------------------------
	.section	.nv.constant0._Z19boxFilterHorizontalPhPfiii,"a",@progbits
	.sectionflags	@""
	.align	4
.nv.constant0._Z19boxFilterHorizontalPhPfiii:
	.zero		924


//--------------------- .nv.constant0._Z12medianFilterPhS_iii --------------------------
	.section	.nv.constant0._Z12medianFilterPhS_iii,"a",@progbits
	.sectionflags	@""
	.align	4
.nv.constant0._Z12medianFilterPhS_iii:
	.zero		924


//--------------------- .nv.constant0._Z15bilateralFilterPhS_iiiff --------------------------
	.section	.nv.constant0._Z15bilateralFilterPhS_iiiff,"a",@progbits
	.sectionflags	@""
	.align	4
.nv.constant0._Z15bilateralFilterPhS_iiiff:
	.zero		932


//--------------------- .nv.constant0._Z21histogramEqualizationPhS_Pjiii --------------------------
	.section	.nv.constant0._Z21histogramEqualizationPhS_Pjiii,"a",@progbits
	.sectionflags	@""
	.align	4
.nv.constant0._Z21histogramEqualizationPhS_Pjiii:
	.zero		932


//--------------------- .nv.constant0._Z22computeHistogramSharedPhPjii --------------------------
	.section	.nv.constant0._Z22computeHistogramSharedPhPjii,"a",@progbits
	.sectionflags	@""
	.align	4
.nv.constant0._Z22computeHistogramSharedPhPjii:
	.zero		920


//--------------------- .nv.constant0._Z16computeHistogramPhPjii --------------------------
	.section	.nv.constant0._Z16computeHistogramPhPjii,"a",@progbits
	.sectionflags	@""
	.align	4
.nv.constant0._Z16computeHistogramPhPjii:
	.zero		920


//--------------------- .nv.constant0._Z24sobelEdgeDetectionSharedPhS_ii --------------------------
	.section	.nv.constant0._Z24sobelEdgeDetectionSharedPhS_ii,"a",@progbits
	.sectionflags	@""
	.align	4
.nv.constant0._Z24sobelEdgeDetectionSharedPhS_ii:
	.zero		920


//--------------------- .nv.constant0._Z18sobelEdgeDetectionPhS_ii --------------------------
	.section	.nv.constant0._Z18sobelEdgeDetectionPhS_ii,"a",@progbits
	.sectionflags	@""
	.align	4
.nv.constant0._Z18sobelEdgeDetectionPhS_ii:
	.zero		920


//--------------------- .nv.constant0._Z19convolution2DSharedPhS_ii --------------------------
	.section	.nv.constant0._Z19convolution2DSharedPhS_ii,"a",@progbits
	.sectionflags	@""
	.align	4
.nv.constant0._Z19convolution2DSharedPhS_ii:
	.zero		920


//--------------------- .nv.constant0._Z18convolution2DNaivePhS_Pfiii --------------------------
	.section	.nv.constant0._Z18convolution2DNaivePhS_Pfiii,"a",@progbits
	.sectionflags	@""
	.align	4
.nv.constant0._Z18convolution2DNaivePhS_Pfiii:
	.zero		932


//--------------------- SYMBOLS --------------------------

	.type		.nv.reservedSmem.offset0,@object
	.size		.nv.reservedSmem.offset0,0x4
	.type		.nv.reservedSmem.cap,@object
	.size		.nv.reservedSmem.cap,0x4
